//
// Generated by NVIDIA NVVM Compiler
//
// Compiler Build ID: CL-36424714
// Cuda compilation tools, release 13.0, V13.0.88
// Based on NVVM 20.0.0
//

.version 9.0
.target sm_100
.address_size 64

	// .globl	_Z23batchSoftmaxSmallKernelPfii
// _ZZ23batchSoftmaxSmallKernelPfiiE4data has been demoted
// _ZZ23batchSoftmaxSmallKernelPfiiE7max_val has been demoted
// _ZZ23batchSoftmaxSmallKernelPfiiE7sum_val has been demoted
// _ZZ26calculateBatchLossAccuracyPfS_S_PiiE10batch_loss has been demoted
// _ZZ26calculateBatchLossAccuracyPfS_S_PiiE13batch_correct has been demoted

.visible .entry _Z23batchSoftmaxSmallKernelPfii(
	.param .u64 .ptr .align 1 _Z23batchSoftmaxSmallKernelPfii_param_0,
	.param .u32 _Z23batchSoftmaxSmallKernelPfii_param_1,
	.param .u32 _Z23batchSoftmaxSmallKernelPfii_param_2
)
{
	.reg .pred 	%p<25>;
	.reg .b32 	%r<95>;
	.reg .b32 	%f<183>;
	.reg .b64 	%rd<8>;
	// demoted variable
	.shared .align 4 .b8 _ZZ23batchSoftmaxSmallKernelPfiiE4data[128];
	// demoted variable
	.shared .align 4 .f32 _ZZ23batchSoftmaxSmallKernelPfiiE7max_val;
	// demoted variable
	.shared .align 4 .f32 _ZZ23batchSoftmaxSmallKernelPfiiE7sum_val;
	ld.param.u64 	%rd2, [_Z23batchSoftmaxSmallKernelPfii_param_0];
	ld.param.u32 	%r47, [_Z23batchSoftmaxSmallKernelPfii_param_1];
	ld.param.u32 	%r48, [_Z23batchSoftmaxSmallKernelPfii_param_2];
	mov.u32 	%r1, %ctaid.x;
	mov.u32 	%r2, %tid.x;
	setp.ge.s32 	%p1, %r1, %r48;
	@%p1 bra 	$L__BB0_38;
	cvta.to.global.u64 	%rd3, %rd2;
	mul.lo.s32 	%r49, %r47, %r1;
	cvt.s64.s32 	%rd4, %r49;
	setp.ge.s32 	%p2, %r2, %r47;
	cvt.u64.u32 	%rd5, %r2;
	add.s64 	%rd6, %rd4, %rd5;
	shl.b64 	%rd7, %rd6, 2;
	add.s64 	%rd1, %rd3, %rd7;
	shl.b32 	%r50, %r2, 2;
	mov.u32 	%r51, _ZZ23batchSoftmaxSmallKernelPfiiE4data;
	add.s32 	%r3, %r51, %r50;
	mov.f32 	%f164, 0f00000000;
	@%p2 bra 	$L__BB0_3;
	ld.global.f32 	%f164, [%rd1];
	st.shared.f32 	[%r3], %f164;
$L__BB0_3:
	bar.sync 	0;
	setp.ne.s32 	%p3, %r2, 0;
	@%p3 bra 	$L__BB0_19;
	ld.shared.f32 	%f173, [_ZZ23batchSoftmaxSmallKernelPfiiE4data];
	st.shared.f32 	[_ZZ23batchSoftmaxSmallKernelPfiiE7max_val], %f173;
	setp.lt.s32 	%p4, %r47, 2;
	@%p4 bra 	$L__BB0_19;
	add.s32 	%r4, %r47, -1;
	add.s32 	%r53, %r47, -2;
	and.b32  	%r5, %r4, 15;
	setp.lt.u32 	%p5, %r53, 15;
	mov.b32 	%r84, 1;
	@%p5 bra 	$L__BB0_9;
	add.s32 	%r80, %r51, 32;
	and.b32  	%r57, %r4, -16;
	neg.s32 	%r82, %r57;
	mov.b32 	%r81, 0;
$L__BB0_7:
	.pragma "nounroll";
	ld.shared.f32 	%f32, [%r80+-28];
	max.f32 	%f33, %f173, %f32;
	ld.shared.f32 	%f34, [%r80+-24];
	max.f32 	%f35, %f33, %f34;
	ld.shared.f32 	%f36, [%r80+-20];
	max.f32 	%f37, %f35, %f36;
	ld.shared.f32 	%f38, [%r80+-16];
	max.f32 	%f39, %f37, %f38;
	ld.shared.f32 	%f40, [%r80+-12];
	max.f32 	%f41, %f39, %f40;
	ld.shared.f32 	%f42, [%r80+-8];
	max.f32 	%f43, %f41, %f42;
	ld.shared.f32 	%f44, [%r80+-4];
	max.f32 	%f45, %f43, %f44;
	ld.shared.f32 	%f46, [%r80];
	max.f32 	%f47, %f45, %f46;
	ld.shared.f32 	%f48, [%r80+4];
	max.f32 	%f49, %f47, %f48;
	ld.shared.f32 	%f50, [%r80+8];
	max.f32 	%f51, %f49, %f50;
	ld.shared.f32 	%f52, [%r80+12];
	max.f32 	%f53, %f51, %f52;
	ld.shared.f32 	%f54, [%r80+16];
	max.f32 	%f55, %f53, %f54;
	ld.shared.f32 	%f56, [%r80+20];
	max.f32 	%f57, %f55, %f56;
	ld.shared.f32 	%f58, [%r80+24];
	max.f32 	%f59, %f57, %f58;
	ld.shared.f32 	%f60, [%r80+28];
	max.f32 	%f61, %f59, %f60;
	ld.shared.f32 	%f62, [%r80+32];
	max.f32 	%f173, %f61, %f62;
	add.s32 	%r82, %r82, 16;
	add.s32 	%r81, %r81, 16;
	add.s32 	%r80, %r80, 64;
	setp.ne.s32 	%p6, %r82, 0;
	@%p6 bra 	$L__BB0_7;
	add.s32 	%r84, %r81, 1;
$L__BB0_9:
	setp.eq.s32 	%p7, %r5, 0;
	@%p7 bra 	$L__BB0_18;
	and.b32  	%r15, %r4, 7;
	setp.lt.u32 	%p8, %r5, 8;
	@%p8 bra 	$L__BB0_12;
	shl.b32 	%r58, %r84, 2;
	add.s32 	%r60, %r51, %r58;
	ld.shared.f32 	%f64, [%r60];
	max.f32 	%f65, %f173, %f64;
	ld.shared.f32 	%f66, [%r60+4];
	max.f32 	%f67, %f65, %f66;
	ld.shared.f32 	%f68, [%r60+8];
	max.f32 	%f69, %f67, %f68;
	ld.shared.f32 	%f70, [%r60+12];
	max.f32 	%f71, %f69, %f70;
	ld.shared.f32 	%f72, [%r60+16];
	max.f32 	%f73, %f71, %f72;
	ld.shared.f32 	%f74, [%r60+20];
	max.f32 	%f75, %f73, %f74;
	ld.shared.f32 	%f76, [%r60+24];
	max.f32 	%f77, %f75, %f76;
	ld.shared.f32 	%f78, [%r60+28];
	max.f32 	%f173, %f77, %f78;
	add.s32 	%r84, %r84, 8;
$L__BB0_12:
	setp.eq.s32 	%p9, %r15, 0;
	@%p9 bra 	$L__BB0_18;
	and.b32  	%r18, %r4, 3;
	setp.lt.u32 	%p10, %r15, 4;
	@%p10 bra 	$L__BB0_15;
	shl.b32 	%r61, %r84, 2;
	add.s32 	%r63, %r51, %r61;
	ld.shared.f32 	%f80, [%r63];
	max.f32 	%f81, %f173, %f80;
	ld.shared.f32 	%f82, [%r63+4];
	max.f32 	%f83, %f81, %f82;
	ld.shared.f32 	%f84, [%r63+8];
	max.f32 	%f85, %f83, %f84;
	ld.shared.f32 	%f86, [%r63+12];
	max.f32 	%f173, %f85, %f86;
	add.s32 	%r84, %r84, 4;
$L__BB0_15:
	setp.eq.s32 	%p11, %r18, 0;
	@%p11 bra 	$L__BB0_18;
	shl.b32 	%r64, %r84, 2;
	add.s32 	%r87, %r51, %r64;
	neg.s32 	%r86, %r18;
$L__BB0_17:
	.pragma "nounroll";
	ld.shared.f32 	%f87, [%r87];
	max.f32 	%f173, %f173, %f87;
	add.s32 	%r87, %r87, 4;
	add.s32 	%r86, %r86, 1;
	setp.ne.s32 	%p12, %r86, 0;
	@%p12 bra 	$L__BB0_17;
$L__BB0_18:
	st.shared.f32 	[_ZZ23batchSoftmaxSmallKernelPfiiE7max_val], %f173;
$L__BB0_19:
	setp.ge.s32 	%p13, %r2, %r47;
	bar.sync 	0;
	@%p13 bra 	$L__BB0_21;
	ld.shared.f32 	%f88, [_ZZ23batchSoftmaxSmallKernelPfiiE7max_val];
	sub.f32 	%f89, %f164, %f88;
	fma.rn.f32 	%f90, %f89, 0f3BBB989D, 0f3F000000;
	cvt.sat.f32.f32 	%f91, %f90;
	mov.f32 	%f92, 0f4B400001;
	mov.f32 	%f93, 0f437C0000;
	fma.rm.f32 	%f94, %f91, %f93, %f92;
	add.f32 	%f95, %f94, 0fCB40007F;
	neg.f32 	%f96, %f95;
	fma.rn.f32 	%f97, %f89, 0f3FB8AA3B, %f96;
	fma.rn.f32 	%f98, %f89, 0f32A57060, %f97;
	mov.b32 	%r66, %f94;
	shl.b32 	%r67, %r66, 23;
	mov.b32 	%f99, %r67;
	ex2.approx.ftz.f32 	%f100, %f98;
	mul.f32 	%f101, %f100, %f99;
	st.shared.f32 	[%r3], %f101;
$L__BB0_21:
	setp.ne.s32 	%p14, %r2, 0;
	bar.sync 	0;
	@%p14 bra 	$L__BB0_36;
	mov.b32 	%r68, 0;
	st.shared.u32 	[_ZZ23batchSoftmaxSmallKernelPfiiE7sum_val], %r68;
	setp.lt.s32 	%p15, %r47, 1;
	@%p15 bra 	$L__BB0_36;
	and.b32  	%r27, %r47, 15;
	setp.lt.u32 	%p16, %r47, 16;
	mov.b32 	%r91, 0;
	mov.f32 	%f182, 0f00000000;
	@%p16 bra 	$L__BB0_26;
	and.b32  	%r91, %r47, 2147483632;
	add.s32 	%r88, %r51, 32;
	neg.s32 	%r89, %r91;
	mov.f32 	%f182, 0f00000000;
$L__BB0_25:
	.pragma "nounroll";
	ld.shared.f32 	%f105, [%r88+-32];
	add.f32 	%f106, %f105, %f182;
	ld.shared.f32 	%f107, [%r88+-28];
	add.f32 	%f108, %f107, %f106;
	ld.shared.f32 	%f109, [%r88+-24];
	add.f32 	%f110, %f109, %f108;
	ld.shared.f32 	%f111, [%r88+-20];
	add.f32 	%f112, %f111, %f110;
	ld.shared.f32 	%f113, [%r88+-16];
	add.f32 	%f114, %f113, %f112;
	ld.shared.f32 	%f115, [%r88+-12];
	add.f32 	%f116, %f115, %f114;
	ld.shared.f32 	%f117, [%r88+-8];
	add.f32 	%f118, %f117, %f116;
	ld.shared.f32 	%f119, [%r88+-4];
	add.f32 	%f120, %f119, %f118;
	ld.shared.f32 	%f121, [%r88];
	add.f32 	%f122, %f121, %f120;
	ld.shared.f32 	%f123, [%r88+4];
	add.f32 	%f124, %f123, %f122;
	ld.shared.f32 	%f125, [%r88+8];
	add.f32 	%f126, %f125, %f124;
	ld.shared.f32 	%f127, [%r88+12];
	add.f32 	%f128, %f127, %f126;
	ld.shared.f32 	%f129, [%r88+16];
	add.f32 	%f130, %f129, %f128;
	ld.shared.f32 	%f131, [%r88+20];
	add.f32 	%f132, %f131, %f130;
	ld.shared.f32 	%f133, [%r88+24];
	add.f32 	%f134, %f133, %f132;
	ld.shared.f32 	%f135, [%r88+28];
	add.f32 	%f182, %f135, %f134;
	add.s32 	%r89, %r89, 16;
	add.s32 	%r88, %r88, 64;
	setp.ne.s32 	%p17, %r89, 0;
	@%p17 bra 	$L__BB0_25;
$L__BB0_26:
	setp.eq.s32 	%p18, %r27, 0;
	@%p18 bra 	$L__BB0_35;
	and.b32  	%r35, %r47, 7;
	setp.lt.u32 	%p19, %r27, 8;
	@%p19 bra 	$L__BB0_29;
	shl.b32 	%r72, %r91, 2;
	add.s32 	%r74, %r51, %r72;
	ld.shared.f32 	%f137, [%r74];
	add.f32 	%f138, %f137, %f182;
	ld.shared.f32 	%f139, [%r74+4];
	add.f32 	%f140, %f139, %f138;
	ld.shared.f32 	%f141, [%r74+8];
	add.f32 	%f142, %f141, %f140;
	ld.shared.f32 	%f143, [%r74+12];
	add.f32 	%f144, %f143, %f142;
	ld.shared.f32 	%f145, [%r74+16];
	add.f32 	%f146, %f145, %f144;
	ld.shared.f32 	%f147, [%r74+20];
	add.f32 	%f148, %f147, %f146;
	ld.shared.f32 	%f149, [%r74+24];
	add.f32 	%f150, %f149, %f148;
	ld.shared.f32 	%f151, [%r74+28];
	add.f32 	%f182, %f151, %f150;
	add.s32 	%r91, %r91, 8;
$L__BB0_29:
	setp.eq.s32 	%p20, %r35, 0;
	@%p20 bra 	$L__BB0_35;
	and.b32  	%r38, %r47, 3;
	setp.lt.u32 	%p21, %r35, 4;
	@%p21 bra 	$L__BB0_32;
	shl.b32 	%r75, %r91, 2;
	add.s32 	%r77, %r51, %r75;
	ld.shared.f32 	%f153, [%r77];
	add.f32 	%f154, %f153, %f182;
	ld.shared.f32 	%f155, [%r77+4];
	add.f32 	%f156, %f155, %f154;
	ld.shared.f32 	%f157, [%r77+8];
	add.f32 	%f158, %f157, %f156;
	ld.shared.f32 	%f159, [%r77+12];
	add.f32 	%f182, %f159, %f158;
	add.s32 	%r91, %r91, 4;
$L__BB0_32:
	setp.eq.s32 	%p22, %r38, 0;
	@%p22 bra 	$L__BB0_35;
	shl.b32 	%r78, %r91, 2;
	add.s32 	%r94, %r51, %r78;
	neg.s32 	%r93, %r38;
$L__BB0_34:
	.pragma "nounroll";
	ld.shared.f32 	%f160, [%r94];
	add.f32 	%f182, %f160, %f182;
	add.s32 	%r94, %r94, 4;
	add.s32 	%r93, %r93, 1;
	setp.ne.s32 	%p23, %r93, 0;
	@%p23 bra 	$L__BB0_34;
$L__BB0_35:
	st.shared.f32 	[_ZZ23batchSoftmaxSmallKernelPfiiE7sum_val], %f182;
$L__BB0_36:
	setp.ge.s32 	%p24, %r2, %r47;
	bar.sync 	0;
	@%p24 bra 	$L__BB0_38;
	ld.shared.f32 	%f161, [_ZZ23batchSoftmaxSmallKernelPfiiE7sum_val];
	ld.shared.f32 	%f162, [%r3];
	div.rn.f32 	%f163, %f162, %f161;
	st.global.f32 	[%rd1], %f163;
$L__BB0_38:
	ret;

}
	// .globl	_Z26calculateBatchLossAccuracyPfS_S_Pii
.visible .entry _Z26calculateBatchLossAccuracyPfS_S_Pii(
	.param .u64 .ptr .align 1 _Z26calculateBatchLossAccuracyPfS_S_Pii_param_0,
	.param .u64 .ptr .align 1 _Z26calculateBatchLossAccuracyPfS_S_Pii_param_1,
	.param .u64 .ptr .align 1 _Z26calculateBatchLossAccuracyPfS_S_Pii_param_2,
	.param .u64 .ptr .align 1 _Z26calculateBatchLossAccuracyPfS_S_Pii_param_3,
	.param .u32 _Z26calculateBatchLossAccuracyPfS_S_Pii_param_4
)
{
	.reg .pred 	%p<51>;
	.reg .b32 	%r<84>;
	.reg .b32 	%f<251>;
	.reg .b64 	%rd<48>;
	// demoted variable
	.shared .align 4 .b8 _ZZ26calculateBatchLossAccuracyPfS_S_PiiE10batch_loss[1024];
	// demoted variable
	.shared .align 4 .b8 _ZZ26calculateBatchLossAccuracyPfS_S_PiiE13batch_correct[1024];
	ld.param.u32 	%r10, [_Z26calculateBatchLossAccuracyPfS_S_Pii_param_4];
	mov.u32 	%r1, %tid.x;
	mov.u32 	%r2, %ctaid.x;
	shl.b32 	%r11, %r1, 2;
	mov.u32 	%r12, _ZZ26calculateBatchLossAccuracyPfS_S_PiiE10batch_loss;
	add.s32 	%r3, %r12, %r11;
	mov.b32 	%r13, 0;
	st.shared.u32 	[%r3], %r13;
	mov.u32 	%r14, _ZZ26calculateBatchLossAccuracyPfS_S_PiiE13batch_correct;
	add.s32 	%r4, %r14, %r11;
	st.shared.u32 	[%r4], %r13;
	setp.ge.s32 	%p1, %r2, %r10;
	setp.ne.s32 	%p2, %r1, 0;
	or.pred  	%p3, %p2, %p1;
	@%p3 bra 	$L__BB1_23;
	ld.param.u64 	%rd45, [_Z26calculateBatchLossAccuracyPfS_S_Pii_param_1];
	ld.param.u64 	%rd44, [_Z26calculateBatchLossAccuracyPfS_S_Pii_param_0];
	cvta.to.global.u64 	%rd5, %rd45;
	cvta.to.global.u64 	%rd6, %rd44;
	mul.lo.s32 	%r15, %r2, 10;
	mul.wide.u32 	%rd7, %r15, 4;
	add.s64 	%rd8, %rd6, %rd7;
	add.s64 	%rd9, %rd5, %rd7;
	ld.global.f32 	%f1, [%rd8+4];
	ld.global.f32 	%f2, [%rd8];
	setp.gt.f32 	%p4, %f1, %f2;
	selp.u32 	%r16, 1, 0, %p4;
	ld.global.f32 	%f3, [%rd8+8];
	mul.wide.u32 	%rd10, %r16, 4;
	add.s64 	%rd11, %rd8, %rd10;
	ld.global.f32 	%f41, [%rd11];
	setp.gt.f32 	%p5, %f3, %f41;
	selp.b32 	%r17, 2, %r16, %p5;
	ld.global.f32 	%f4, [%rd8+12];
	mul.wide.u32 	%rd12, %r17, 4;
	add.s64 	%rd13, %rd8, %rd12;
	ld.global.f32 	%f42, [%rd13];
	setp.gt.f32 	%p6, %f4, %f42;
	selp.b32 	%r18, 3, %r17, %p6;
	ld.global.f32 	%f5, [%rd8+16];
	mul.wide.u32 	%rd14, %r18, 4;
	add.s64 	%rd15, %rd8, %rd14;
	ld.global.f32 	%f43, [%rd15];
	setp.gt.f32 	%p7, %f5, %f43;
	selp.b32 	%r19, 4, %r18, %p7;
	ld.global.f32 	%f6, [%rd8+20];
	mul.wide.u32 	%rd16, %r19, 4;
	add.s64 	%rd17, %rd8, %rd16;
	ld.global.f32 	%f44, [%rd17];
	setp.gt.f32 	%p8, %f6, %f44;
	selp.b32 	%r20, 5, %r19, %p8;
	ld.global.f32 	%f7, [%rd8+24];
	mul.wide.u32 	%rd18, %r20, 4;
	add.s64 	%rd19, %rd8, %rd18;
	ld.global.f32 	%f45, [%rd19];
	setp.gt.f32 	%p9, %f7, %f45;
	selp.b32 	%r21, 6, %r20, %p9;
	ld.global.f32 	%f8, [%rd8+28];
	mul.wide.u32 	%rd20, %r21, 4;
	add.s64 	%rd21, %rd8, %rd20;
	ld.global.f32 	%f46, [%rd21];
	setp.gt.f32 	%p10, %f8, %f46;
	selp.b32 	%r22, 7, %r21, %p10;
	ld.global.f32 	%f9, [%rd8+32];
	mul.wide.u32 	%rd22, %r22, 4;
	add.s64 	%rd23, %rd8, %rd22;
	ld.global.f32 	%f47, [%rd23];
	setp.gt.f32 	%p11, %f9, %f47;
	selp.b32 	%r5, 8, %r22, %p11;
	ld.global.f32 	%f10, [%rd8+36];
	mul.wide.u32 	%rd24, %r5, 4;
	add.s64 	%rd25, %rd8, %rd24;
	ld.global.f32 	%f11, [%rd25];
	ld.global.f32 	%f12, [%rd9+4];
	ld.global.f32 	%f48, [%rd9];
	setp.gt.f32 	%p12, %f12, %f48;
	selp.u32 	%r23, 1, 0, %p12;
	ld.global.f32 	%f13, [%rd9+8];
	mul.wide.u32 	%rd26, %r23, 4;
	add.s64 	%rd27, %rd9, %rd26;
	ld.global.f32 	%f49, [%rd27];
	setp.gt.f32 	%p13, %f13, %f49;
	selp.b32 	%r24, 2, %r23, %p13;
	ld.global.f32 	%f14, [%rd9+12];
	mul.wide.u32 	%rd28, %r24, 4;
	add.s64 	%rd29, %rd9, %rd28;
	ld.global.f32 	%f50, [%rd29];
	setp.gt.f32 	%p14, %f14, %f50;
	selp.b32 	%r25, 3, %r24, %p14;
	ld.global.f32 	%f15, [%rd9+16];
	mul.wide.u32 	%rd30, %r25, 4;
	add.s64 	%rd31, %rd9, %rd30;
	ld.global.f32 	%f51, [%rd31];
	setp.gt.f32 	%p15, %f15, %f51;
	selp.b32 	%r26, 4, %r25, %p15;
	ld.global.f32 	%f16, [%rd9+20];
	mul.wide.u32 	%rd32, %r26, 4;
	add.s64 	%rd33, %rd9, %rd32;
	ld.global.f32 	%f52, [%rd33];
	setp.gt.f32 	%p16, %f16, %f52;
	selp.b32 	%r27, 5, %r26, %p16;
	ld.global.f32 	%f17, [%rd9+24];
	mul.wide.u32 	%rd34, %r27, 4;
	add.s64 	%rd35, %rd9, %rd34;
	ld.global.f32 	%f53, [%rd35];
	setp.gt.f32 	%p17, %f17, %f53;
	selp.b32 	%r28, 6, %r27, %p17;
	ld.global.f32 	%f18, [%rd9+28];
	mul.wide.u32 	%rd36, %r28, 4;
	add.s64 	%rd37, %rd9, %rd36;
	ld.global.f32 	%f54, [%rd37];
	setp.gt.f32 	%p18, %f18, %f54;
	selp.b32 	%r29, 7, %r28, %p18;
	ld.global.f32 	%f19, [%rd9+32];
	mul.wide.u32 	%rd38, %r29, 4;
	add.s64 	%rd39, %rd9, %rd38;
	ld.global.f32 	%f55, [%rd39];
	setp.gt.f32 	%p19, %f19, %f55;
	selp.b32 	%r6, 8, %r29, %p19;
	ld.global.f32 	%f20, [%rd9+36];
	mul.wide.u32 	%rd40, %r6, 4;
	add.s64 	%rd41, %rd9, %rd40;
	ld.global.f32 	%f21, [%rd41];
	ld.shared.f32 	%f243, [_ZZ26calculateBatchLossAccuracyPfS_S_PiiE10batch_loss];
	setp.leu.f32 	%p20, %f48, 0f3F000000;
	@%p20 bra 	$L__BB1_3;
	max.f32 	%f56, %f2, 0f33D6BF95;
	mov.b32 	%r30, %f56;
	add.s32 	%r31, %r30, -1059760811;
	and.b32  	%r32, %r31, -8388608;
	sub.s32 	%r33, %r30, %r32;
	mov.b32 	%f57, %r33;
	cvt.rn.f32.s32 	%f58, %r32;
	fma.rn.f32 	%f59, %f58, 0f34000000, 0f00000000;
	add.f32 	%f60, %f57, 0fBF800000;
	fma.rn.f32 	%f61, %f60, 0fBE055027, 0f3E1039F6;
	fma.rn.f32 	%f62, %f61, %f60, 0fBDF8CDCC;
	fma.rn.f32 	%f63, %f62, %f60, 0f3E0F2955;
	fma.rn.f32 	%f64, %f63, %f60, 0fBE2AD8B9;
	fma.rn.f32 	%f65, %f64, %f60, 0f3E4CED0B;
	fma.rn.f32 	%f66, %f65, %f60, 0fBE7FFF22;
	fma.rn.f32 	%f67, %f66, %f60, 0f3EAAAA78;
	fma.rn.f32 	%f68, %f67, %f60, 0fBF000000;
	mul.f32 	%f69, %f60, %f68;
	fma.rn.f32 	%f70, %f69, %f60, %f60;
	fma.rn.f32 	%f71, %f59, 0f3F317218, %f70;
	setp.gt.u32 	%p21, %r30, 2139095039;
	fma.rn.f32 	%f72, %f56, 0f7F800000, 0f7F800000;
	selp.f32 	%f73, %f72, %f71, %p21;
	sub.f32 	%f243, %f243, %f73;
	st.shared.f32 	[_ZZ26calculateBatchLossAccuracyPfS_S_PiiE10batch_loss], %f243;
$L__BB1_3:
	setp.leu.f32 	%p22, %f12, 0f3F000000;
	@%p22 bra 	$L__BB1_5;
	max.f32 	%f74, %f1, 0f33D6BF95;
	mov.b32 	%r34, %f74;
	add.s32 	%r35, %r34, -1059760811;
	and.b32  	%r36, %r35, -8388608;
	sub.s32 	%r37, %r34, %r36;
	mov.b32 	%f75, %r37;
	cvt.rn.f32.s32 	%f76, %r36;
	fma.rn.f32 	%f77, %f76, 0f34000000, 0f00000000;
	add.f32 	%f78, %f75, 0fBF800000;
	fma.rn.f32 	%f79, %f78, 0fBE055027, 0f3E1039F6;
	fma.rn.f32 	%f80, %f79, %f78, 0fBDF8CDCC;
	fma.rn.f32 	%f81, %f80, %f78, 0f3E0F2955;
	fma.rn.f32 	%f82, %f81, %f78, 0fBE2AD8B9;
	fma.rn.f32 	%f83, %f82, %f78, 0f3E4CED0B;
	fma.rn.f32 	%f84, %f83, %f78, 0fBE7FFF22;
	fma.rn.f32 	%f85, %f84, %f78, 0f3EAAAA78;
	fma.rn.f32 	%f86, %f85, %f78, 0fBF000000;
	mul.f32 	%f87, %f78, %f86;
	fma.rn.f32 	%f88, %f87, %f78, %f78;
	fma.rn.f32 	%f89, %f77, 0f3F317218, %f88;
	setp.gt.u32 	%p23, %r34, 2139095039;
	fma.rn.f32 	%f90, %f74, 0f7F800000, 0f7F800000;
	selp.f32 	%f91, %f90, %f89, %p23;
	sub.f32 	%f243, %f243, %f91;
	st.shared.f32 	[_ZZ26calculateBatchLossAccuracyPfS_S_PiiE10batch_loss], %f243;
$L__BB1_5:
	setp.leu.f32 	%p24, %f13, 0f3F000000;
	@%p24 bra 	$L__BB1_7;
	max.f32 	%f92, %f3, 0f33D6BF95;
	mov.b32 	%r38, %f92;
	add.s32 	%r39, %r38, -1059760811;
	and.b32  	%r40, %r39, -8388608;
	sub.s32 	%r41, %r38, %r40;
	mov.b32 	%f93, %r41;
	cvt.rn.f32.s32 	%f94, %r40;
	fma.rn.f32 	%f95, %f94, 0f34000000, 0f00000000;
	add.f32 	%f96, %f93, 0fBF800000;
	fma.rn.f32 	%f97, %f96, 0fBE055027, 0f3E1039F6;
	fma.rn.f32 	%f98, %f97, %f96, 0fBDF8CDCC;
	fma.rn.f32 	%f99, %f98, %f96, 0f3E0F2955;
	fma.rn.f32 	%f100, %f99, %f96, 0fBE2AD8B9;
	fma.rn.f32 	%f101, %f100, %f96, 0f3E4CED0B;
	fma.rn.f32 	%f102, %f101, %f96, 0fBE7FFF22;
	fma.rn.f32 	%f103, %f102, %f96, 0f3EAAAA78;
	fma.rn.f32 	%f104, %f103, %f96, 0fBF000000;
	mul.f32 	%f105, %f96, %f104;
	fma.rn.f32 	%f106, %f105, %f96, %f96;
	fma.rn.f32 	%f107, %f95, 0f3F317218, %f106;
	setp.gt.u32 	%p25, %r38, 2139095039;
	fma.rn.f32 	%f108, %f92, 0f7F800000, 0f7F800000;
	selp.f32 	%f109, %f108, %f107, %p25;
	sub.f32 	%f243, %f243, %f109;
	st.shared.f32 	[_ZZ26calculateBatchLossAccuracyPfS_S_PiiE10batch_loss], %f243;
$L__BB1_7:
	setp.leu.f32 	%p26, %f14, 0f3F000000;
	@%p26 bra 	$L__BB1_9;
	max.f32 	%f110, %f4, 0f33D6BF95;
	mov.b32 	%r42, %f110;
	add.s32 	%r43, %r42, -1059760811;
	and.b32  	%r44, %r43, -8388608;
	sub.s32 	%r45, %r42, %r44;
	mov.b32 	%f111, %r45;
	cvt.rn.f32.s32 	%f112, %r44;
	fma.rn.f32 	%f113, %f112, 0f34000000, 0f00000000;
	add.f32 	%f114, %f111, 0fBF800000;
	fma.rn.f32 	%f115, %f114, 0fBE055027, 0f3E1039F6;
	fma.rn.f32 	%f116, %f115, %f114, 0fBDF8CDCC;
	fma.rn.f32 	%f117, %f116, %f114, 0f3E0F2955;
	fma.rn.f32 	%f118, %f117, %f114, 0fBE2AD8B9;
	fma.rn.f32 	%f119, %f118, %f114, 0f3E4CED0B;
	fma.rn.f32 	%f120, %f119, %f114, 0fBE7FFF22;
	fma.rn.f32 	%f121, %f120, %f114, 0f3EAAAA78;
	fma.rn.f32 	%f122, %f121, %f114, 0fBF000000;
	mul.f32 	%f123, %f114, %f122;
	fma.rn.f32 	%f124, %f123, %f114, %f114;
	fma.rn.f32 	%f125, %f113, 0f3F317218, %f124;
	setp.gt.u32 	%p27, %r42, 2139095039;
	fma.rn.f32 	%f126, %f110, 0f7F800000, 0f7F800000;
	selp.f32 	%f127, %f126, %f125, %p27;
	sub.f32 	%f243, %f243, %f127;
	st.shared.f32 	[_ZZ26calculateBatchLossAccuracyPfS_S_PiiE10batch_loss], %f243;
$L__BB1_9:
	setp.leu.f32 	%p28, %f15, 0f3F000000;
	@%p28 bra 	$L__BB1_11;
	max.f32 	%f128, %f5, 0f33D6BF95;
	mov.b32 	%r46, %f128;
	add.s32 	%r47, %r46, -1059760811;
	and.b32  	%r48, %r47, -8388608;
	sub.s32 	%r49, %r46, %r48;
	mov.b32 	%f129, %r49;
	cvt.rn.f32.s32 	%f130, %r48;
	fma.rn.f32 	%f131, %f130, 0f34000000, 0f00000000;
	add.f32 	%f132, %f129, 0fBF800000;
	fma.rn.f32 	%f133, %f132, 0fBE055027, 0f3E1039F6;
	fma.rn.f32 	%f134, %f133, %f132, 0fBDF8CDCC;
	fma.rn.f32 	%f135, %f134, %f132, 0f3E0F2955;
	fma.rn.f32 	%f136, %f135, %f132, 0fBE2AD8B9;
	fma.rn.f32 	%f137, %f136, %f132, 0f3E4CED0B;
	fma.rn.f32 	%f138, %f137, %f132, 0fBE7FFF22;
	fma.rn.f32 	%f139, %f138, %f132, 0f3EAAAA78;
	fma.rn.f32 	%f140, %f139, %f132, 0fBF000000;
	mul.f32 	%f141, %f132, %f140;
	fma.rn.f32 	%f142, %f141, %f132, %f132;
	fma.rn.f32 	%f143, %f131, 0f3F317218, %f142;
	setp.gt.u32 	%p29, %r46, 2139095039;
	fma.rn.f32 	%f144, %f128, 0f7F800000, 0f7F800000;
	selp.f32 	%f145, %f144, %f143, %p29;
	sub.f32 	%f243, %f243, %f145;
	st.shared.f32 	[_ZZ26calculateBatchLossAccuracyPfS_S_PiiE10batch_loss], %f243;
$L__BB1_11:
	setp.leu.f32 	%p30, %f16, 0f3F000000;
	@%p30 bra 	$L__BB1_13;
	max.f32 	%f146, %f6, 0f33D6BF95;
	mov.b32 	%r50, %f146;
	add.s32 	%r51, %r50, -1059760811;
	and.b32  	%r52, %r51, -8388608;
	sub.s32 	%r53, %r50, %r52;
	mov.b32 	%f147, %r53;
	cvt.rn.f32.s32 	%f148, %r52;
	fma.rn.f32 	%f149, %f148, 0f34000000, 0f00000000;
	add.f32 	%f150, %f147, 0fBF800000;
	fma.rn.f32 	%f151, %f150, 0fBE055027, 0f3E1039F6;
	fma.rn.f32 	%f152, %f151, %f150, 0fBDF8CDCC;
	fma.rn.f32 	%f153, %f152, %f150, 0f3E0F2955;
	fma.rn.f32 	%f154, %f153, %f150, 0fBE2AD8B9;
	fma.rn.f32 	%f155, %f154, %f150, 0f3E4CED0B;
	fma.rn.f32 	%f156, %f155, %f150, 0fBE7FFF22;
	fma.rn.f32 	%f157, %f156, %f150, 0f3EAAAA78;
	fma.rn.f32 	%f158, %f157, %f150, 0fBF000000;
	mul.f32 	%f159, %f150, %f158;
	fma.rn.f32 	%f160, %f159, %f150, %f150;
	fma.rn.f32 	%f161, %f149, 0f3F317218, %f160;
	setp.gt.u32 	%p31, %r50, 2139095039;
	fma.rn.f32 	%f162, %f146, 0f7F800000, 0f7F800000;
	selp.f32 	%f163, %f162, %f161, %p31;
	sub.f32 	%f243, %f243, %f163;
	st.shared.f32 	[_ZZ26calculateBatchLossAccuracyPfS_S_PiiE10batch_loss], %f243;
$L__BB1_13:
	setp.leu.f32 	%p32, %f17, 0f3F000000;
	@%p32 bra 	$L__BB1_15;
	max.f32 	%f164, %f7, 0f33D6BF95;
	mov.b32 	%r54, %f164;
	add.s32 	%r55, %r54, -1059760811;
	and.b32  	%r56, %r55, -8388608;
	sub.s32 	%r57, %r54, %r56;
	mov.b32 	%f165, %r57;
	cvt.rn.f32.s32 	%f166, %r56;
	fma.rn.f32 	%f167, %f166, 0f34000000, 0f00000000;
	add.f32 	%f168, %f165, 0fBF800000;
	fma.rn.f32 	%f169, %f168, 0fBE055027, 0f3E1039F6;
	fma.rn.f32 	%f170, %f169, %f168, 0fBDF8CDCC;
	fma.rn.f32 	%f171, %f170, %f168, 0f3E0F2955;
	fma.rn.f32 	%f172, %f171, %f168, 0fBE2AD8B9;
	fma.rn.f32 	%f173, %f172, %f168, 0f3E4CED0B;
	fma.rn.f32 	%f174, %f173, %f168, 0fBE7FFF22;
	fma.rn.f32 	%f175, %f174, %f168, 0f3EAAAA78;
	fma.rn.f32 	%f176, %f175, %f168, 0fBF000000;
	mul.f32 	%f177, %f168, %f176;
	fma.rn.f32 	%f178, %f177, %f168, %f168;
	fma.rn.f32 	%f179, %f167, 0f3F317218, %f178;
	setp.gt.u32 	%p33, %r54, 2139095039;
	fma.rn.f32 	%f180, %f164, 0f7F800000, 0f7F800000;
	selp.f32 	%f181, %f180, %f179, %p33;
	sub.f32 	%f243, %f243, %f181;
	st.shared.f32 	[_ZZ26calculateBatchLossAccuracyPfS_S_PiiE10batch_loss], %f243;
$L__BB1_15:
	setp.leu.f32 	%p34, %f18, 0f3F000000;
	@%p34 bra 	$L__BB1_17;
	max.f32 	%f182, %f8, 0f33D6BF95;
	mov.b32 	%r58, %f182;
	add.s32 	%r59, %r58, -1059760811;
	and.b32  	%r60, %r59, -8388608;
	sub.s32 	%r61, %r58, %r60;
	mov.b32 	%f183, %r61;
	cvt.rn.f32.s32 	%f184, %r60;
	fma.rn.f32 	%f185, %f184, 0f34000000, 0f00000000;
	add.f32 	%f186, %f183, 0fBF800000;
	fma.rn.f32 	%f187, %f186, 0fBE055027, 0f3E1039F6;
	fma.rn.f32 	%f188, %f187, %f186, 0fBDF8CDCC;
	fma.rn.f32 	%f189, %f188, %f186, 0f3E0F2955;
	fma.rn.f32 	%f190, %f189, %f186, 0fBE2AD8B9;
	fma.rn.f32 	%f191, %f190, %f186, 0f3E4CED0B;
	fma.rn.f32 	%f192, %f191, %f186, 0fBE7FFF22;
	fma.rn.f32 	%f193, %f192, %f186, 0f3EAAAA78;
	fma.rn.f32 	%f194, %f193, %f186, 0fBF000000;
	mul.f32 	%f195, %f186, %f194;
	fma.rn.f32 	%f196, %f195, %f186, %f186;
	fma.rn.f32 	%f197, %f185, 0f3F317218, %f196;
	setp.gt.u32 	%p35, %r58, 2139095039;
	fma.rn.f32 	%f198, %f182, 0f7F800000, 0f7F800000;
	selp.f32 	%f199, %f198, %f197, %p35;
	sub.f32 	%f243, %f243, %f199;
	st.shared.f32 	[_ZZ26calculateBatchLossAccuracyPfS_S_PiiE10batch_loss], %f243;
$L__BB1_17:
	setp.leu.f32 	%p36, %f19, 0f3F000000;
	@%p36 bra 	$L__BB1_19;
	max.f32 	%f200, %f9, 0f33D6BF95;
	mov.b32 	%r62, %f200;
	add.s32 	%r63, %r62, -1059760811;
	and.b32  	%r64, %r63, -8388608;
	sub.s32 	%r65, %r62, %r64;
	mov.b32 	%f201, %r65;
	cvt.rn.f32.s32 	%f202, %r64;
	fma.rn.f32 	%f203, %f202, 0f34000000, 0f00000000;
	add.f32 	%f204, %f201, 0fBF800000;
	fma.rn.f32 	%f205, %f204, 0fBE055027, 0f3E1039F6;
	fma.rn.f32 	%f206, %f205, %f204, 0fBDF8CDCC;
	fma.rn.f32 	%f207, %f206, %f204, 0f3E0F2955;
	fma.rn.f32 	%f208, %f207, %f204, 0fBE2AD8B9;
	fma.rn.f32 	%f209, %f208, %f204, 0f3E4CED0B;
	fma.rn.f32 	%f210, %f209, %f204, 0fBE7FFF22;
	fma.rn.f32 	%f211, %f210, %f204, 0f3EAAAA78;
	fma.rn.f32 	%f212, %f211, %f204, 0fBF000000;
	mul.f32 	%f213, %f204, %f212;
	fma.rn.f32 	%f214, %f213, %f204, %f204;
	fma.rn.f32 	%f215, %f203, 0f3F317218, %f214;
	setp.gt.u32 	%p37, %r62, 2139095039;
	fma.rn.f32 	%f216, %f200, 0f7F800000, 0f7F800000;
	selp.f32 	%f217, %f216, %f215, %p37;
	sub.f32 	%f243, %f243, %f217;
	st.shared.f32 	[_ZZ26calculateBatchLossAccuracyPfS_S_PiiE10batch_loss], %f243;
$L__BB1_19:
	setp.leu.f32 	%p38, %f20, 0f3F000000;
	@%p38 bra 	$L__BB1_21;
	max.f32 	%f218, %f10, 0f33D6BF95;
	mov.b32 	%r66, %f218;
	add.s32 	%r67, %r66, -1059760811;
	and.b32  	%r68, %r67, -8388608;
	sub.s32 	%r69, %r66, %r68;
	mov.b32 	%f219, %r69;
	cvt.rn.f32.s32 	%f220, %r68;
	fma.rn.f32 	%f221, %f220, 0f34000000, 0f00000000;
	add.f32 	%f222, %f219, 0fBF800000;
	fma.rn.f32 	%f223, %f222, 0fBE055027, 0f3E1039F6;
	fma.rn.f32 	%f224, %f223, %f222, 0fBDF8CDCC;
	fma.rn.f32 	%f225, %f224, %f222, 0f3E0F2955;
	fma.rn.f32 	%f226, %f225, %f222, 0fBE2AD8B9;
	fma.rn.f32 	%f227, %f226, %f222, 0f3E4CED0B;
	fma.rn.f32 	%f228, %f227, %f222, 0fBE7FFF22;
	fma.rn.f32 	%f229, %f228, %f222, 0f3EAAAA78;
	fma.rn.f32 	%f230, %f229, %f222, 0fBF000000;
	mul.f32 	%f231, %f222, %f230;
	fma.rn.f32 	%f232, %f231, %f222, %f222;
	fma.rn.f32 	%f233, %f221, 0f3F317218, %f232;
	setp.gt.u32 	%p39, %r66, 2139095039;
	fma.rn.f32 	%f234, %f218, 0f7F800000, 0f7F800000;
	selp.f32 	%f235, %f234, %f233, %p39;
	sub.f32 	%f236, %f243, %f235;
	st.shared.f32 	[_ZZ26calculateBatchLossAccuracyPfS_S_PiiE10batch_loss], %f236;
$L__BB1_21:
	setp.gt.f32 	%p40, %f20, %f21;
	setp.leu.f32 	%p41, %f20, %f21;
	setp.gt.f32 	%p42, %f10, %f11;
	setp.eq.s32 	%p43, %r6, %r5;
	and.pred  	%p44, %p43, %p41;
	selp.u32 	%r70, -1, 0, %p44;
	selp.u32 	%r71, -1, 0, %p40;
	selp.b32 	%r72, %r71, %r70, %p42;
	and.b32  	%r73, %r72, 1;
	setp.eq.b32 	%p45, %r73, 1;
	not.pred 	%p46, %p45;
	@%p46 bra 	$L__BB1_23;
	mov.b32 	%r74, 1;
	st.shared.u32 	[_ZZ26calculateBatchLossAccuracyPfS_S_PiiE13batch_correct], %r74;
$L__BB1_23:
	bar.sync 	0;
	mov.u32 	%r83, %ntid.x;
	setp.lt.u32 	%p47, %r83, 2;
	@%p47 bra 	$L__BB1_27;
$L__BB1_24:
	shr.u32 	%r9, %r83, 1;
	setp.ge.u32 	%p48, %r1, %r9;
	@%p48 bra 	$L__BB1_26;
	shl.b32 	%r75, %r9, 2;
	add.s32 	%r76, %r3, %r75;
	ld.shared.f32 	%f237, [%r76];
	ld.shared.f32 	%f238, [%r3];
	add.f32 	%f239, %f237, %f238;
	st.shared.f32 	[%r3], %f239;
	add.s32 	%r77, %r4, %r75;
	ld.shared.u32 	%r78, [%r77];
	ld.shared.u32 	%r79, [%r4];
	add.s32 	%r80, %r79, %r78;
	st.shared.u32 	[%r4], %r80;
$L__BB1_26:
	bar.sync 	0;
	setp.gt.u32 	%p49, %r83, 3;
	mov.u32 	%r83, %r9;
	@%p49 bra 	$L__BB1_24;
$L__BB1_27:
	setp.ne.s32 	%p50, %r1, 0;
	@%p50 bra 	$L__BB1_29;
	ld.param.u64 	%rd47, [_Z26calculateBatchLossAccuracyPfS_S_Pii_param_3];
	ld.param.u64 	%rd46, [_Z26calculateBatchLossAccuracyPfS_S_Pii_param_2];
	ld.shared.f32 	%f240, [_ZZ26calculateBatchLossAccuracyPfS_S_PiiE10batch_loss];
	cvta.to.global.u64 	%rd42, %rd46;
	atom.global.add.f32 	%f241, [%rd42], %f240;
	ld.shared.u32 	%r81, [_ZZ26calculateBatchLossAccuracyPfS_S_PiiE13batch_correct];
	cvta.to.global.u64 	%rd43, %rd47;
	atom.global.add.u32 	%r82, [%rd43], %r81;
$L__BB1_29:
	ret;

}
	// .globl	_Z19applyReLUDerivativePfS_i
.visible .entry _Z19applyReLUDerivativePfS_i(
	.param .u64 .ptr .align 1 _Z19applyReLUDerivativePfS_i_param_0,
	.param .u64 .ptr .align 1 _Z19applyReLUDerivativePfS_i_param_1,
	.param .u32 _Z19applyReLUDerivativePfS_i_param_2
)
{
	.reg .pred 	%p<3>;
	.reg .b32 	%r<6>;
	.reg .b32 	%f<5>;
	.reg .b64 	%rd<8>;

	ld.param.u64 	%rd1, [_Z19applyReLUDerivativePfS_i_param_0];
	ld.param.u64 	%rd2, [_Z19applyReLUDerivativePfS_i_param_1];
	ld.param.u32 	%r2, [_Z19applyReLUDerivativePfS_i_param_2];
	mov.u32 	%r3, %ctaid.x;
	mov.u32 	%r4, %ntid.x;
	mov.u32 	%r5, %tid.x;
	mad.lo.s32 	%r1, %r3, %r4, %r5;
	setp.ge.s32 	%p1, %r1, %r2;
	@%p1 bra 	$L__BB2_2;
	cvta.to.global.u64 	%rd3, %rd2;
	cvta.to.global.u64 	%rd4, %rd1;
	mul.wide.s32 	%rd5, %r1, 4;
	add.s64 	%rd6, %rd3, %rd5;
	ld.global.f32 	%f1, [%rd6];
	setp.gt.f32 	%p2, %f1, 0f00000000;
	selp.f32 	%f2, 0f3F800000, 0f00000000, %p2;
	add.s64 	%rd7, %rd4, %rd5;
	ld.global.f32 	%f3, [%rd7];
	mul.f32 	%f4, %f3, %f2;
	st.global.f32 	[%rd7], %f4;
$L__BB2_2:
	ret;

}
	// .globl	_Z16computeBiasGradsPfS_ii
.visible .entry _Z16computeBiasGradsPfS_ii(
	.param .u64 .ptr .align 1 _Z16computeBiasGradsPfS_ii_param_0,
	.param .u64 .ptr .align 1 _Z16computeBiasGradsPfS_ii_param_1,
	.param .u32 _Z16computeBiasGradsPfS_ii_param_2,
	.param .u32 _Z16computeBiasGradsPfS_ii_param_3
)
{
	.reg .pred 	%p<11>;
	.reg .b32 	%r<38>;
	.reg .b32 	%f<85>;
	.reg .b64 	%rd<43>;

	ld.param.u64 	%rd3, [_Z16computeBiasGradsPfS_ii_param_0];
	ld.param.u64 	%rd2, [_Z16computeBiasGradsPfS_ii_param_1];
	ld.param.u32 	%r23, [_Z16computeBiasGradsPfS_ii_param_2];
	ld.param.u32 	%r24, [_Z16computeBiasGradsPfS_ii_param_3];
	cvta.to.global.u64 	%rd1, %rd3;
	mov.u32 	%r25, %tid.x;
	mov.u32 	%r26, %ctaid.x;
	mov.u32 	%r27, %ntid.x;
	mad.lo.s32 	%r1, %r26, %r27, %r25;
	setp.ge.s32 	%p1, %r1, %r23;
	@%p1 bra 	$L__BB3_15;
	setp.lt.s32 	%p2, %r24, 1;
	mov.f32 	%f84, 0f00000000;
	@%p2 bra 	$L__BB3_14;
	and.b32  	%r2, %r24, 15;
	setp.lt.u32 	%p3, %r24, 16;
	mov.f32 	%f84, 0f00000000;
	mov.b32 	%r34, 0;
	@%p3 bra 	$L__BB3_5;
	and.b32  	%r34, %r24, 2147483632;
	neg.s32 	%r32, %r34;
	shl.b32 	%r5, %r23, 4;
	mov.f32 	%f84, 0f00000000;
	mul.wide.s32 	%rd6, %r23, 4;
	mov.u32 	%r31, %r1;
$L__BB3_4:
	.pragma "nounroll";
	mul.wide.s32 	%rd4, %r31, 4;
	add.s64 	%rd5, %rd1, %rd4;
	ld.global.f32 	%f18, [%rd5];
	add.f32 	%f19, %f84, %f18;
	add.s64 	%rd7, %rd5, %rd6;
	ld.global.f32 	%f20, [%rd7];
	add.f32 	%f21, %f19, %f20;
	add.s64 	%rd8, %rd7, %rd6;
	ld.global.f32 	%f22, [%rd8];
	add.f32 	%f23, %f21, %f22;
	add.s64 	%rd9, %rd8, %rd6;
	ld.global.f32 	%f24, [%rd9];
	add.f32 	%f25, %f23, %f24;
	add.s64 	%rd10, %rd9, %rd6;
	ld.global.f32 	%f26, [%rd10];
	add.f32 	%f27, %f25, %f26;
	add.s64 	%rd11, %rd10, %rd6;
	ld.global.f32 	%f28, [%rd11];
	add.f32 	%f29, %f27, %f28;
	add.s64 	%rd12, %rd11, %rd6;
	ld.global.f32 	%f30, [%rd12];
	add.f32 	%f31, %f29, %f30;
	add.s64 	%rd13, %rd12, %rd6;
	ld.global.f32 	%f32, [%rd13];
	add.f32 	%f33, %f31, %f32;
	add.s64 	%rd14, %rd13, %rd6;
	ld.global.f32 	%f34, [%rd14];
	add.f32 	%f35, %f33, %f34;
	add.s64 	%rd15, %rd14, %rd6;
	ld.global.f32 	%f36, [%rd15];
	add.f32 	%f37, %f35, %f36;
	add.s64 	%rd16, %rd15, %rd6;
	ld.global.f32 	%f38, [%rd16];
	add.f32 	%f39, %f37, %f38;
	add.s64 	%rd17, %rd16, %rd6;
	ld.global.f32 	%f40, [%rd17];
	add.f32 	%f41, %f39, %f40;
	add.s64 	%rd18, %rd17, %rd6;
	ld.global.f32 	%f42, [%rd18];
	add.f32 	%f43, %f41, %f42;
	add.s64 	%rd19, %rd18, %rd6;
	ld.global.f32 	%f44, [%rd19];
	add.f32 	%f45, %f43, %f44;
	add.s64 	%rd20, %rd19, %rd6;
	ld.global.f32 	%f46, [%rd20];
	add.f32 	%f47, %f45, %f46;
	add.s64 	%rd21, %rd20, %rd6;
	ld.global.f32 	%f48, [%rd21];
	add.f32 	%f84, %f47, %f48;
	add.s32 	%r32, %r32, 16;
	add.s32 	%r31, %r31, %r5;
	setp.ne.s32 	%p4, %r32, 0;
	@%p4 bra 	$L__BB3_4;
$L__BB3_5:
	setp.eq.s32 	%p5, %r2, 0;
	@%p5 bra 	$L__BB3_14;
	and.b32  	%r11, %r24, 7;
	setp.lt.u32 	%p6, %r2, 8;
	@%p6 bra 	$L__BB3_8;
	mad.lo.s32 	%r29, %r34, %r23, %r1;
	mul.wide.s32 	%rd22, %r29, 4;
	add.s64 	%rd23, %rd1, %rd22;
	ld.global.f32 	%f50, [%rd23];
	add.f32 	%f51, %f84, %f50;
	mul.wide.s32 	%rd24, %r23, 4;
	add.s64 	%rd25, %rd23, %rd24;
	ld.global.f32 	%f52, [%rd25];
	add.f32 	%f53, %f51, %f52;
	add.s64 	%rd26, %rd25, %rd24;
	ld.global.f32 	%f54, [%rd26];
	add.f32 	%f55, %f53, %f54;
	add.s64 	%rd27, %rd26, %rd24;
	ld.global.f32 	%f56, [%rd27];
	add.f32 	%f57, %f55, %f56;
	add.s64 	%rd28, %rd27, %rd24;
	ld.global.f32 	%f58, [%rd28];
	add.f32 	%f59, %f57, %f58;
	add.s64 	%rd29, %rd28, %rd24;
	ld.global.f32 	%f60, [%rd29];
	add.f32 	%f61, %f59, %f60;
	add.s64 	%rd30, %rd29, %rd24;
	ld.global.f32 	%f62, [%rd30];
	add.f32 	%f63, %f61, %f62;
	add.s64 	%rd31, %rd30, %rd24;
	ld.global.f32 	%f64, [%rd31];
	add.f32 	%f84, %f63, %f64;
	add.s32 	%r34, %r34, 8;
$L__BB3_8:
	setp.eq.s32 	%p7, %r11, 0;
	@%p7 bra 	$L__BB3_14;
	and.b32  	%r14, %r24, 3;
	setp.lt.u32 	%p8, %r11, 4;
	@%p8 bra 	$L__BB3_11;
	mad.lo.s32 	%r30, %r34, %r23, %r1;
	mul.wide.s32 	%rd32, %r30, 4;
	add.s64 	%rd33, %rd1, %rd32;
	ld.global.f32 	%f66, [%rd33];
	add.f32 	%f67, %f84, %f66;
	mul.wide.s32 	%rd34, %r23, 4;
	add.s64 	%rd35, %rd33, %rd34;
	ld.global.f32 	%f68, [%rd35];
	add.f32 	%f69, %f67, %f68;
	add.s64 	%rd36, %rd35, %rd34;
	ld.global.f32 	%f70, [%rd36];
	add.f32 	%f71, %f69, %f70;
	add.s64 	%rd37, %rd36, %rd34;
	ld.global.f32 	%f72, [%rd37];
	add.f32 	%f84, %f71, %f72;
	add.s32 	%r34, %r34, 4;
$L__BB3_11:
	setp.eq.s32 	%p9, %r14, 0;
	@%p9 bra 	$L__BB3_14;
	mad.lo.s32 	%r37, %r34, %r23, %r1;
	neg.s32 	%r36, %r14;
$L__BB3_13:
	.pragma "nounroll";
	mul.wide.s32 	%rd38, %r37, 4;
	add.s64 	%rd39, %rd1, %rd38;
	ld.global.f32 	%f73, [%rd39];
	add.f32 	%f84, %f84, %f73;
	add.s32 	%r37, %r37, %r23;
	add.s32 	%r36, %r36, 1;
	setp.ne.s32 	%p10, %r36, 0;
	@%p10 bra 	$L__BB3_13;
$L__BB3_14:
	cvt.rn.f32.s32 	%f74, %r24;
	div.rn.f32 	%f75, %f84, %f74;
	cvta.to.global.u64 	%rd40, %rd2;
	mul.wide.s32 	%rd41, %r1, 4;
	add.s64 	%rd42, %rd40, %rd41;
	st.global.f32 	[%rd42], %f75;
$L__BB3_15:
	ret;

}
	// .globl	_Z23addBiasWithOptionalReLUPfS_iib
.visible .entry _Z23addBiasWithOptionalReLUPfS_iib(
	.param .u64 .ptr .align 1 _Z23addBiasWithOptionalReLUPfS_iib_param_0,
	.param .u64 .ptr .align 1 _Z23addBiasWithOptionalReLUPfS_iib_param_1,
	.param .u32 _Z23addBiasWithOptionalReLUPfS_iib_param_2,
	.param .u32 _Z23addBiasWithOptionalReLUPfS_iib_param_3,
	.param .u8 _Z23addBiasWithOptionalReLUPfS_iib_param_4
)
{
	.reg .pred 	%p<3>;
	.reg .b16 	%rs<2>;
	.reg .b32 	%r<9>;
	.reg .b32 	%f<5>;
	.reg .b64 	%rd<9>;

	ld.param.u64 	%rd2, [_Z23addBiasWithOptionalReLUPfS_iib_param_0];
	ld.param.u64 	%rd3, [_Z23addBiasWithOptionalReLUPfS_iib_param_1];
	ld.param.u32 	%r2, [_Z23addBiasWithOptionalReLUPfS_iib_param_2];
	ld.param.u32 	%r3, [_Z23addBiasWithOptionalReLUPfS_iib_param_3];
	ld.param.s8 	%rs1, [_Z23addBiasWithOptionalReLUPfS_iib_param_4];
	mov.u32 	%r4, %ctaid.x;
	mov.u32 	%r5, %ntid.x;
	mov.u32 	%r6, %tid.x;
	mad.lo.s32 	%r1, %r4, %r5, %r6;
	mul.lo.s32 	%r7, %r3, %r2;
	setp.ge.s32 	%p1, %r1, %r7;
	@%p1 bra 	$L__BB4_3;
	cvta.to.global.u64 	%rd4, %rd2;
	cvta.to.global.u64 	%rd5, %rd3;
	rem.s32 	%r8, %r1, %r2;
	mul.wide.s32 	%rd6, %r8, 4;
	add.s64 	%rd7, %rd5, %rd6;
	ld.global.f32 	%f2, [%rd7];
	mul.wide.s32 	%rd8, %r1, 4;
	add.s64 	%rd1, %rd4, %rd8;
	ld.global.f32 	%f3, [%rd1];
	add.f32 	%f1, %f2, %f3;
	st.global.f32 	[%rd1], %f1;
	setp.eq.s16 	%p2, %rs1, 0;
	@%p2 bra 	$L__BB4_3;
	max.f32 	%f4, %f1, 0f00000000;
	st.global.f32 	[%rd1], %f4;
$L__BB4_3:
	ret;

}


// ===== COMPILED SASS (sm_100) =====

	.target	sm_100

	.elftype	@"ET_EXEC"


//--------------------- .note.nv.tkinfo           --------------------------
	.section	.note.nv.tkinfo,"",@"SHT_NOTE"
	.sectionflags	@"SHF_NOTE_NV_TKINFO"
	.tkinfo
        /*0018*/ 	.word	0x00000002
        /*0030*/ 	.string	""
        /*0030*/ 	.string	"ptxas"
        /*0030*/ 	.string	"Cuda compilation tools, release 13.0, V13.0.88"
        /*0030*/ 	.string	"Build cuda_13.0.r13.0/compiler.36424714_0"
        /*0030*/ 	.string	"-arch sm_100 -m 64 "



//--------------------- .note.nv.cuinfo           --------------------------
	.section	.note.nv.cuinfo,"",@"SHT_NOTE"
	.sectionflags	@"SHF_NOTE_NV_CUINFO"
        /*0018*/ 	.short	0x0002
        /*001a*/ 	.short	0x0064
        /*001c*/ 	.short	0x0082
	.zero		2


//--------------------- .nv.info                  --------------------------
	.section	.nv.info,"",@"SHT_CUDA_INFO"
	.align	4


	//----- nvinfo : EIATTR_REGCOUNT
	.align		4
        /*0000*/ 	.byte	0x04, 0x2f
        /*0002*/ 	.short	(.L_1 - .L_0)
	.align		4
.L_0:
        /*0004*/ 	.word	index@(_Z23batchSoftmaxSmallKernelPfii)
        /*0008*/ 	.word	0x0000001d


	//----- nvinfo : EIATTR_FRAME_SIZE
	.align		4
.L_1:
        /*000c*/ 	.byte	0x04, 0x11
        /*000e*/ 	.short	(.L_3 - .L_2)
	.align		4
.L_2:
        /*0010*/ 	.word	index@($__internal_1_$__cuda_sm3x_div_rn_noftz_f32_slowpath)
        /*0014*/ 	.word	0x00000000


	//----- nvinfo : EIATTR_FRAME_SIZE
	.align		4
.L_3:
        /*0018*/ 	.byte	0x04, 0x11
        /*001a*/ 	.short	(.L_5 - .L_4)
	.align		4
.L_4:
        /*001c*/ 	.word	index@(_Z23batchSoftmaxSmallKernelPfii)
        /*0020*/ 	.word	0x00000000


	//----- nvinfo : EIATTR_REGCOUNT
	.align		4
.L_5:
        /*0024*/ 	.byte	0x04, 0x2f
        /*0026*/ 	.short	(.L_7 - .L_6)
	.align		4
.L_6:
        /*0028*/ 	.word	index@(_Z26calculateBatchLossAccuracyPfS_S_Pii)
        /*002c*/ 	.word	0x00000020


	//----- nvinfo : EIATTR_FRAME_SIZE
	.align		4
.L_7:
        /*0030*/ 	.byte	0x04, 0x11
        /*0032*/ 	.short	(.L_9 - .L_8)
	.align		4
.L_8:
        /*0034*/ 	.word	index@(_Z26calculateBatchLossAccuracyPfS_S_Pii)
        /*0038*/ 	.word	0x00000000


	//----- nvinfo : EIATTR_REGCOUNT
	.align		4
.L_9:
        /*003c*/ 	.byte	0x04, 0x2f
        /*003e*/ 	.short	(.L_11 - .L_10)
	.align		4
.L_10:
        /*0040*/ 	.word	index@(_Z19applyReLUDerivativePfS_i)
        /*0044*/ 	.word	0x0000000a


	//----- nvinfo : EIATTR_FRAME_SIZE
	.align		4
.L_11:
        /*0048*/ 	.byte	0x04, 0x11
        /*004a*/ 	.short	(.L_13 - .L_12)
	.align		4
.L_12:
        /*004c*/ 	.word	index@(_Z19applyReLUDerivativePfS_i)
        /*0050*/ 	.word	0x00000000


	//----- nvinfo : EIATTR_REGCOUNT
	.align		4
.L_13:
        /*0054*/ 	.byte	0x04, 0x2f
        /*0056*/ 	.short	(.L_15 - .L_14)
	.align		4
.L_14:
        /*0058*/ 	.word	index@(_Z16computeBiasGradsPfS_ii)
        /*005c*/ 	.word	0x00000020


	//----- nvinfo : EIATTR_FRAME_SIZE
	.align		4
.L_15:
        /*0060*/ 	.byte	0x04, 0x11
        /*0062*/ 	.short	(.L_17 - .L_16)
	.align		4
.L_16:
        /*0064*/ 	.word	index@($__internal_0_$__cuda_sm3x_div_rn_noftz_f32_slowpath)
        /*0068*/ 	.word	0x00000000


	//----- nvinfo : EIATTR_FRAME_SIZE
	.align		4
.L_17:
        /*006c*/ 	.byte	0x04, 0x11
        /*006e*/ 	.short	(.L_19 - .L_18)
	.align		4
.L_18:
        /*0070*/ 	.word	index@(_Z16computeBiasGradsPfS_ii)
        /*0074*/ 	.word	0x00000000


	//----- nvinfo : EIATTR_REGCOUNT
	.align		4
.L_19:
        /*0078*/ 	.byte	0x04, 0x2f
        /*007a*/ 	.short	(.L_21 - .L_20)
	.align		4
.L_20:
        /*007c*/ 	.word	index@(_Z23addBiasWithOptionalReLUPfS_iib)
        /*0080*/ 	.word	0x0000000c


	//----- nvinfo : EIATTR_FRAME_SIZE
	.align		4
.L_21:
        /*0084*/ 	.byte	0x04, 0x11
        /*0086*/ 	.short	(.L_23 - .L_22)
	.align		4
.L_22:
        /*0088*/ 	.word	index@(_Z23addBiasWithOptionalReLUPfS_iib)
        /*008c*/ 	.word	0x00000000


	//----- nvinfo : EIATTR_MIN_STACK_SIZE
	.align		4
.L_23:
        /*0090*/ 	.byte	0x04, 0x12
        /*0092*/ 	.short	(.L_25 - .L_24)
	.align		4
.L_24:
        /*0094*/ 	.word	index@(_Z23addBiasWithOptionalReLUPfS_iib)
        /*0098*/ 	.word	0x00000000


	//----- nvinfo : EIATTR_MIN_STACK_SIZE
	.align		4
.L_25:
        /*009c*/ 	.byte	0x04, 0x12
        /*009e*/ 	.short	(.L_27 - .L_26)
	.align		4
.L_26:
        /*00a0*/ 	.word	index@(_Z16computeBiasGradsPfS_ii)
        /*00a4*/ 	.word	0x00000000


	//----- nvinfo : EIATTR_MIN_STACK_SIZE
	.align		4
.L_27:
        /*00a8*/ 	.byte	0x04, 0x12
        /*00aa*/ 	.short	(.L_29 - .L_28)
	.align		4
.L_28:
        /*00ac*/ 	.word	index@(_Z19applyReLUDerivativePfS_i)
        /*00b0*/ 	.word	0x00000000


	//----- nvinfo : EIATTR_MIN_STACK_SIZE
	.align		4
.L_29:
        /*00b4*/ 	.byte	0x04, 0x12
        /*00b6*/ 	.short	(.L_31 - .L_30)
	.align		4
.L_30:
        /*00b8*/ 	.word	index@(_Z26calculateBatchLossAccuracyPfS_S_Pii)
        /*00bc*/ 	.word	0x00000000


	//----- nvinfo : EIATTR_MIN_STACK_SIZE
	.align		4
.L_31:
        /*00c0*/ 	.byte	0x04, 0x12
        /*00c2*/ 	.short	(.L_33 - .L_32)
	.align		4
.L_32:
        /*00c4*/ 	.word	index@(_Z23batchSoftmaxSmallKernelPfii)
        /*00c8*/ 	.word	0x00000000
.L_33:


//--------------------- .nv.compat                --------------------------
	.section	.nv.compat,"",@"SHT_CUDA_COMPAT_INFO"
	.align	4
        /*0000*/ 	.byte	0x02, 0x09, 0x00, 0x00, 0x02, 0x02, 0x01, 0x00, 0x02, 0x05, 0x05, 0x00, 0x03, 0x07, 0x01, 0x01
        /*0010*/ 	.byte	0x02, 0x03, 0x00, 0x00, 0x02, 0x06, 0x01, 0x00, 0x04, 0x0b, 0x08, 0x00, 0x01, 0x00, 0x00, 0x00
        /*0020*/ 	.byte	0x00, 0x00, 0x00, 0x00


//--------------------- .nv.info._Z23addBiasWithOptionalReLUPfS_iib --------------------------
	.section	.nv.info._Z23addBiasWithOptionalReLUPfS_iib,"",@"SHT_CUDA_INFO"
	.sectionflags	@""
	.align	4


	//----- nvinfo : EIATTR_CUDA_API_VERSION
	.align		4
        /*0000*/ 	.byte	0x04, 0x37
        /*0002*/ 	.short	(.L_35 - .L_34)
.L_34:
        /*0004*/ 	.word	0x00000082


	//----- nvinfo : EIATTR_KPARAM_INFO
	.align		4
.L_35:
        /*0008*/ 	.byte	0x04, 0x17
        /*000a*/ 	.short	(.L_37 - .L_36)
.L_36:
        /*000c*/ 	.word	0x00000000
        /*0010*/ 	.short	0x0004
        /*0012*/ 	.short	0x0018
        /*0014*/ 	.byte	0x00, 0xf0, 0x05, 0x00


	//----- nvinfo : EIATTR_KPARAM_INFO
	.align		4
.L_37:
        /*0018*/ 	.byte	0x04, 0x17
        /*001a*/ 	.short	(.L_39 - .L_38)
.L_38:
        /*001c*/ 	.word	0x00000000
        /*0020*/ 	.short	0x0003
        /*0022*/ 	.short	0x0014
        /*0024*/ 	.byte	0x00, 0xf0, 0x11, 0x00


	//----- nvinfo : EIATTR_KPARAM_INFO
	.align		4
.L_39:
        /*0028*/ 	.byte	0x04, 0x17
        /*002a*/ 	.short	(.L_41 - .L_40)
.L_40:
        /*002c*/ 	.word	0x00000000
        /*0030*/ 	.short	0x0002
        /*0032*/ 	.short	0x0010
        /*0034*/ 	.byte	0x00, 0xf0, 0x11, 0x00


	//----- nvinfo : EIATTR_KPARAM_INFO
	.align		4
.L_41:
        /*0038*/ 	.byte	0x04, 0x17
        /*003a*/ 	.short	(.L_43 - .L_42)
.L_42:
        /*003c*/ 	.word	0x00000000
        /*0040*/ 	.short	0x0001
        /*0042*/ 	.short	0x0008
        /*0044*/ 	.byte	0x00, 0xf5, 0x21, 0x00


	//----- nvinfo : EIATTR_KPARAM_INFO
	.align		4
.L_43:
        /*0048*/ 	.byte	0x04, 0x17
        /*004a*/ 	.short	(.L_45 - .L_44)
.L_44:
        /*004c*/ 	.word	0x00000000
        /*0050*/ 	.short	0x0000
        /*0052*/ 	.short	0x0000
        /*0054*/ 	.byte	0x00, 0xf5, 0x21, 0x00


	//----- nvinfo : EIATTR_SPARSE_MMA_MASK
	.align		4
.L_45:
        /*0058*/ 	.byte	0x03, 0x50
        /*005a*/ 	.short	0x0000


	//----- nvinfo : EIATTR_MAXREG_COUNT
	.align		4
        /*005c*/ 	.byte	0x03, 0x1b
        /*005e*/ 	.short	0x00ff


	//----- nvinfo : EIATTR_MERCURY_ISA_VERSION
	.align		4
        /*0060*/ 	.byte	0x03, 0x5f
        /*0062*/ 	.short	0x0101


	//----- nvinfo : EIATTR_VRC_CTA_INIT_COUNT
	.align		4
        /*0064*/ 	.byte	0x02, 0x4a
	.zero		1
	.zero		1


	//----- nvinfo : EIATTR_EXIT_INSTR_OFFSETS
	.align		4
        /*0068*/ 	.byte	0x04, 0x1c
        /*006a*/ 	.short	(.L_47 - .L_46)


	//   ....[0]....
.L_46:
        /*006c*/ 	.word	0x00000080


	//   ....[1]....
        /*0070*/ 	.word	0x000002a0


	//   ....[2]....
        /*0074*/ 	.word	0x000002d0


	//----- nvinfo : EIATTR_CBANK_PARAM_SIZE
	.align		4
.L_47:
        /*0078*/ 	.byte	0x03, 0x19
        /*007a*/ 	.short	0x0019


	//----- nvinfo : EIATTR_PARAM_CBANK
	.align		4
        /*007c*/ 	.byte	0x04, 0x0a
        /*007e*/ 	.short	(.L_49 - .L_48)
	.align		4
.L_48:
        /*0080*/ 	.word	index@(.nv.constant0._Z23addBiasWithOptionalReLUPfS_iib)
        /*0084*/ 	.short	0x0380
        /*0086*/ 	.short	0x0019


	//----- nvinfo : EIATTR_SW_WAR
	.align		4
.L_49:
        /*0088*/ 	.byte	0x04, 0x36
        /*008a*/ 	.short	(.L_51 - .L_50)
.L_50:
        /*008c*/ 	.word	0x00000008
.L_51:


//--------------------- .nv.info._Z16computeBiasGradsPfS_ii --------------------------
	.section	.nv.info._Z16computeBiasGradsPfS_ii,"",@"SHT_CUDA_INFO"
	.sectionflags	@""
	.align	4


	//----- nvinfo : EIATTR_CUDA_API_VERSION
	.align		4
        /*0000*/ 	.byte	0x04, 0x37
        /*0002*/ 	.short	(.L_53 - .L_52)
.L_52:
        /*0004*/ 	.word	0x00000082


	//----- nvinfo : EIATTR_KPARAM_INFO
	.align		4
.L_53:
        /*0008*/ 	.byte	0x04, 0x17
        /*000a*/ 	.short	(.L_55 - .L_54)
.L_54:
        /*000c*/ 	.word	0x00000000
        /*0010*/ 	.short	0x0003
        /*0012*/ 	.short	0x0014
        /*0014*/ 	.byte	0x00, 0xf0, 0x11, 0x00


	//----- nvinfo : EIATTR_KPARAM_INFO
	.align		4
.L_55:
        /*0018*/ 	.byte	0x04, 0x17
        /*001a*/ 	.short	(.L_57 - .L_56)
.L_56:
        /*001c*/ 	.word	0x00000000
        /*0020*/ 	.short	0x0002
        /*0022*/ 	.short	0x0010
        /*0024*/ 	.byte	0x00, 0xf0, 0x11, 0x00


	//----- nvinfo : EIATTR_KPARAM_INFO
	.align		4
.L_57:
        /*0028*/ 	.byte	0x04, 0x17
        /*002a*/ 	.short	(.L_59 - .L_58)
.L_58:
        /*002c*/ 	.word	0x00000000
        /*0030*/ 	.short	0x0001
        /*0032*/ 	.short	0x0008
        /*0034*/ 	.byte	0x00, 0xf5, 0x21, 0x00


	//----- nvinfo : EIATTR_KPARAM_INFO
	.align		4
.L_59:
        /*0038*/ 	.byte	0x04, 0x17
        /*003a*/ 	.short	(.L_61 - .L_60)
.L_60:
        /*003c*/ 	.word	0x00000000
        /*0040*/ 	.short	0x0000
        /*0042*/ 	.short	0x0000
        /*0044*/ 	.byte	0x00, 0xf5, 0x21, 0x00


	//----- nvinfo : EIATTR_SPARSE_MMA_MASK
	.align		4
.L_61:
        /*0048*/ 	.byte	0x03, 0x50
        /*004a*/ 	.short	0x0000


	//----- nvinfo : EIATTR_MAXREG_COUNT
	.align		4
        /*004c*/ 	.byte	0x03, 0x1b
        /*004e*/ 	.short	0x00ff


	//----- nvinfo : EIATTR_MERCURY_ISA_VERSION
	.align		4
        /*0050*/ 	.byte	0x03, 0x5f
        /*0052*/ 	.short	0x0101


	//----- nvinfo : EIATTR_VRC_CTA_INIT_COUNT
	.align		4
        /*0054*/ 	.byte	0x02, 0x4a
	.zero		1
	.zero		1


	//----- nvinfo : EIATTR_EXIT_INSTR_OFFSETS
	.align		4
        /*0058*/ 	.byte	0x04, 0x1c
        /*005a*/ 	.short	(.L_63 - .L_62)


	//   ....[0]....
.L_62:
        /*005c*/ 	.word	0x00000070


	//   ....[1]....
        /*0060*/ 	.word	0x000009d0


	//----- nvinfo : EIATTR_CRS_STACK_SIZE
	.align		4
.L_63:
        /*0064*/ 	.byte	0x04, 0x1e
        /*0066*/ 	.short	(.L_65 - .L_64)
.L_64:
        /*0068*/ 	.word	0x00000000


	//----- nvinfo : EIATTR_CBANK_PARAM_SIZE
	.align		4
.L_65:
        /*006c*/ 	.byte	0x03, 0x19
        /*006e*/ 	.short	0x0018


	//----- nvinfo : EIATTR_PARAM_CBANK
	.align		4
        /*0070*/ 	.byte	0x04, 0x0a
        /*0072*/ 	.short	(.L_67 - .L_66)
	.align		4
.L_66:
        /*0074*/ 	.word	index@(.nv.constant0._Z16computeBiasGradsPfS_ii)
        /*0078*/ 	.short	0x0380
        /*007a*/ 	.short	0x0018


	//----- nvinfo : EIATTR_SW_WAR
	.align		4
.L_67:
        /*007c*/ 	.byte	0x04, 0x36
        /*007e*/ 	.short	(.L_69 - .L_68)
.L_68:
        /*0080*/ 	.word	0x00000008
.L_69:


//--------------------- .nv.info._Z19applyReLUDerivativePfS_i --------------------------
	.section	.nv.info._Z19applyReLUDerivativePfS_i,"",@"SHT_CUDA_INFO"
	.sectionflags	@""
	.align	4


	//----- nvinfo : EIATTR_CUDA_API_VERSION
	.align		4
        /*0000*/ 	.byte	0x04, 0x37
        /*0002*/ 	.short	(.L_71 - .L_70)
.L_70:
        /*0004*/ 	.word	0x00000082


	//----- nvinfo : EIATTR_KPARAM_INFO
	.align		4
.L_71:
        /*0008*/ 	.byte	0x04, 0x17
        /*000a*/ 	.short	(.L_73 - .L_72)
.L_72:
        /*000c*/ 	.word	0x00000000
        /*0010*/ 	.short	0x0002
        /*0012*/ 	.short	0x0010
        /*0014*/ 	.byte	0x00, 0xf0, 0x11, 0x00


	//----- nvinfo : EIATTR_KPARAM_INFO
	.align		4
.L_73:
        /*0018*/ 	.byte	0x04, 0x17
        /*001a*/ 	.short	(.L_75 - .L_74)
.L_74:
        /*001c*/ 	.word	0x00000000
        /*0020*/ 	.short	0x0001
        /*0022*/ 	.short	0x0008
        /*0024*/ 	.byte	0x00, 0xf5, 0x21, 0x00


	//----- nvinfo : EIATTR_KPARAM_INFO
	.align		4
.L_75:
        /*0028*/ 	.byte	0x04, 0x17
        /*002a*/ 	.short	(.L_77 - .L_76)
.L_76:
        /*002c*/ 	.word	0x00000000
        /*0030*/ 	.short	0x0000
        /*0032*/ 	.short	0x0000
        /*0034*/ 	.byte	0x00, 0xf5, 0x21, 0x00


	//----- nvinfo : EIATTR_SPARSE_MMA_MASK
	.align		4
.L_77:
        /*0038*/ 	.byte	0x03, 0x50
        /*003a*/ 	.short	0x0000


	//----- nvinfo : EIATTR_MAXREG_COUNT
	.align		4
        /*003c*/ 	.byte	0x03, 0x1b
        /*003e*/ 	.short	0x00ff


	//----- nvinfo : EIATTR_MERCURY_ISA_VERSION
	.align		4
        /*0040*/ 	.byte	0x03, 0x5f
        /*0042*/ 	.short	0x0101


	//----- nvinfo : EIATTR_VRC_CTA_INIT_COUNT
	.align		4
        /*0044*/ 	.byte	0x02, 0x4a
	.zero		1
	.zero		1


	//----- nvinfo : EIATTR_EXIT_INSTR_OFFSETS
	.align		4
        /*0048*/ 	.byte	0x04, 0x1c
        /*004a*/ 	.short	(.L_79 - .L_78)


	//   ....[0]....
.L_78:
        /*004c*/ 	.word	0x00000070


	//   ....[1]....
        /*0050*/ 	.word	0x00000120


	//----- nvinfo : EIATTR_CBANK_PARAM_SIZE
	.align		4
.L_79:
        /*0054*/ 	.byte	0x03, 0x19
        /*0056*/ 	.short	0x0014


	//----- nvinfo : EIATTR_PARAM_CBANK
	.align		4
        /*0058*/ 	.byte	0x04, 0x0a
        /*005a*/ 	.short	(.L_81 - .L_80)
	.align		4
.L_80:
        /*005c*/ 	.word	index@(.nv.constant0._Z19applyReLUDerivativePfS_i)
        /*0060*/ 	.short	0x0380
        /*0062*/ 	.short	0x0014


	//----- nvinfo : EIATTR_SW_WAR
	.align		4
.L_81:
        /*0064*/ 	.byte	0x04, 0x36
        /*0066*/ 	.short	(.L_83 - .L_82)
.L_82:
        /*0068*/ 	.word	0x00000008
.L_83:


//--------------------- .nv.info._Z26calculateBatchLossAccuracyPfS_S_Pii --------------------------
	.section	.nv.info._Z26calculateBatchLossAccuracyPfS_S_Pii,"",@"SHT_CUDA_INFO"
	.sectionflags	@""
	.align	4


	//----- nvinfo : EIATTR_CUDA_API_VERSION
	.align		4
        /*0000*/ 	.byte	0x04, 0x37
        /*0002*/ 	.short	(.L_85 - .L_84)
.L_84:
        /*0004*/ 	.word	0x00000082


	//----- nvinfo : EIATTR_KPARAM_INFO
	.align		4
.L_85:
        /*0008*/ 	.byte	0x04, 0x17
        /*000a*/ 	.short	(.L_87 - .L_86)
.L_86:
        /*000c*/ 	.word	0x00000000
        /*0010*/ 	.short	0x0004
        /*0012*/ 	.short	0x0020
        /*0014*/ 	.byte	0x00, 0xf0, 0x11, 0x00


	//----- nvinfo : EIATTR_KPARAM_INFO
	.align		4
.L_87:
        /*0018*/ 	.byte	0x04, 0x17
        /*001a*/ 	.short	(.L_89 - .L_88)
.L_88:
        /*001c*/ 	.word	0x00000000
        /*0020*/ 	.short	0x0003
        /*0022*/ 	.short	0x0018
        /*0024*/ 	.byte	0x00, 0xf5, 0x21, 0x00


	//----- nvinfo : EIATTR_KPARAM_INFO
	.align		4
.L_89:
        /*0028*/ 	.byte	0x04, 0x17
        /*002a*/ 	.short	(.L_91 - .L_90)
.L_90:
        /*002c*/ 	.word	0x00000000
        /*0030*/ 	.short	0x0002
        /*0032*/ 	.short	0x0010
        /*0034*/ 	.byte	0x00, 0xf5, 0x21, 0x00


	//----- nvinfo : EIATTR_KPARAM_INFO
	.align		4
.L_91:
        /*0038*/ 	.byte	0x04, 0x17
        /*003a*/ 	.short	(.L_93 - .L_92)
.L_92:
        /*003c*/ 	.word	0x00000000
        /*0040*/ 	.short	0x0001
        /*0042*/ 	.short	0x0008
        /*0044*/ 	.byte	0x00, 0xf5, 0x21, 0x00


	//----- nvinfo : EIATTR_KPARAM_INFO
	.align		4
.L_93:
        /*0048*/ 	.byte	0x04, 0x17
        /*004a*/ 	.short	(.L_95 - .L_94)
.L_94:
        /*004c*/ 	.word	0x00000000
        /*0050*/ 	.short	0x0000
        /*0052*/ 	.short	0x0000
        /*0054*/ 	.byte	0x00, 0xf5, 0x21, 0x00


	//----- nvinfo : EIATTR_SPARSE_MMA_MASK
	.align		4
.L_95:
        /*0058*/ 	.byte	0x03, 0x50
        /*005a*/ 	.short	0x0000


	//----- nvinfo : EIATTR_MAXREG_COUNT
	.align		4
        /*005c*/ 	.byte	0x03, 0x1b
        /*005e*/ 	.short	0x00ff


	//----- nvinfo : EIATTR_NUM_BARRIERS
	.align		4
        /*0060*/ 	.byte	0x02, 0x4c
        /*0062*/ 	.byte	0x01
	.zero		1


	//----- nvinfo : EIATTR_MERCURY_ISA_VERSION
	.align		4
        /*0064*/ 	.byte	0x03, 0x5f
        /*0066*/ 	.short	0x0101


	//----- nvinfo : EIATTR_VRC_CTA_INIT_COUNT
	.align		4
        /*0068*/ 	.byte	0x02, 0x4a
	.zero		1
	.zero		1


	//----- nvinfo : EIATTR_EXIT_INSTR_OFFSETS
	.align		4
        /*006c*/ 	.byte	0x04, 0x1c
        /*006e*/ 	.short	(.L_97 - .L_96)


	//   ....[0]....
.L_96:
        /*0070*/ 	.word	0x00001940


	//   ....[1]....
        /*0074*/ 	.word	0x000019e0


	//----- nvinfo : EIATTR_CRS_STACK_SIZE
	.align		4
.L_97:
        /*0078*/ 	.byte	0x04, 0x1e
        /*007a*/ 	.short	(.L_99 - .L_98)
.L_98:
        /*007c*/ 	.word	0x00000000


	//----- nvinfo : EIATTR_CBANK_PARAM_SIZE
	.align		4
.L_99:
        /*0080*/ 	.byte	0x03, 0x19
        /*0082*/ 	.short	0x0024


	//----- nvinfo : EIATTR_PARAM_CBANK
	.align		4
        /*0084*/ 	.byte	0x04, 0x0a
        /*0086*/ 	.short	(.L_101 - .L_100)
	.align		4
.L_100:
        /*0088*/ 	.word	index@(.nv.constant0._Z26calculateBatchLossAccuracyPfS_S_Pii)
        /*008c*/ 	.short	0x0380
        /*008e*/ 	.short	0x0024


	//----- nvinfo : EIATTR_SW_WAR
	.align		4
.L_101:
        /*0090*/ 	.byte	0x04, 0x36
        /*0092*/ 	.short	(.L_103 - .L_102)
.L_102:
        /*0094*/ 	.word	0x00000008
.L_103:


//--------------------- .nv.info._Z23batchSoftmaxSmallKernelPfii --------------------------
	.section	.nv.info._Z23batchSoftmaxSmallKernelPfii,"",@"SHT_CUDA_INFO"
	.sectionflags	@""
	.align	4


	//----- nvinfo : EIATTR_CUDA_API_VERSION
	.align		4
        /*0000*/ 	.byte	0x04, 0x37
        /*0002*/ 	.short	(.L_105 - .L_104)
.L_104:
        /*0004*/ 	.word	0x00000082


	//----- nvinfo : EIATTR_KPARAM_INFO
	.align		4
.L_105:
        /*0008*/ 	.byte	0x04, 0x17
        /*000a*/ 	.short	(.L_107 - .L_106)
.L_106:
        /*000c*/ 	.word	0x00000000
        /*0010*/ 	.short	0x0002
        /*0012*/ 	.short	0x000c
        /*0014*/ 	.byte	0x00, 0xf0, 0x11, 0x00


	//----- nvinfo : EIATTR_KPARAM_INFO
	.align		4
.L_107:
        /*0018*/ 	.byte	0x04, 0x17
        /*001a*/ 	.short	(.L_109 - .L_108)
.L_108:
        /*001c*/ 	.word	0x00000000
        /*0020*/ 	.short	0x0001
        /*0022*/ 	.short	0x0008
        /*0024*/ 	.byte	0x00, 0xf0, 0x11, 0x00


	//----- nvinfo : EIATTR_KPARAM_INFO
	.align		4
.L_109:
        /*0028*/ 	.byte	0x04, 0x17
        /*002a*/ 	.short	(.L_111 - .L_110)
.L_110:
        /*002c*/ 	.word	0x00000000
        /*0030*/ 	.short	0x0000
        /*0032*/ 	.short	0x0000
        /*0034*/ 	.byte	0x00, 0xf5, 0x21, 0x00


	//----- nvinfo : EIATTR_SPARSE_MMA_MASK
	.align		4
.L_111:
        /*0038*/ 	.byte	0x03, 0x50
        /*003a*/ 	.short	0x0000


	//----- nvinfo : EIATTR_MAXREG_COUNT
	.align		4
        /*003c*/ 	.byte	0x03, 0x1b
        /*003e*/ 	.short	0x00ff


	//----- nvinfo : EIATTR_NUM_BARRIERS
	.align		4
        /*0040*/ 	.byte	0x02, 0x4c
        /*0042*/ 	.byte	0x01
	.zero		1


	//----- nvinfo : EIATTR_MERCURY_ISA_VERSION
	.align		4
        /*0044*/ 	.byte	0x03, 0x5f
        /*0046*/ 	.short	0x0101


	//----- nvinfo : EIATTR_UNUSED_LOAD_BYTE_OFFSET
	.align		4
        /*0048*/ 	.byte	0x04, 0x44
        /*004a*/ 	.short	(.L_113 - .L_112)


	//   ....[0]....
.L_112:
        /*004c*/ 	.word	0x00000280
        /*0050*/ 	.word	0x0000fff0


	//----- nvinfo : EIATTR_VRC_CTA_INIT_COUNT
	.align		4
.L_113:
        /*0054*/ 	.byte	0x02, 0x4a
	.zero		1
	.zero		1


	//----- nvinfo : EIATTR_EXIT_INSTR_OFFSETS
	.align		4
        /*0058*/ 	.byte	0x04, 0x1c
        /*005a*/ 	.short	(.L_115 - .L_114)


	//   ....[0]....
.L_114:
        /*005c*/ 	.word	0x00000040


	//   ....[1]....
        /*0060*/ 	.word	0x00000c90


	//   ....[2]....
        /*0064*/ 	.word	0x00000da0


	//----- nvinfo : EIATTR_CRS_STACK_SIZE
	.align		4
.L_115:
        /*0068*/ 	.byte	0x04, 0x1e
        /*006a*/ 	.short	(.L_117 - .L_116)
.L_116:
        /*006c*/ 	.word	0x00000000


	//----- nvinfo : EIATTR_CBANK_PARAM_SIZE
	.align		4
.L_117:
        /*0070*/ 	.byte	0x03, 0x19
        /*0072*/ 	.short	0x0010


	//----- nvinfo : EIATTR_PARAM_CBANK
	.align		4
        /*0074*/ 	.byte	0x04, 0x0a
        /*0076*/ 	.short	(.L_119 - .L_118)
	.align		4
.L_118:
        /*0078*/ 	.word	index@(.nv.constant0._Z23batchSoftmaxSmallKernelPfii)
        /*007c*/ 	.short	0x0380
        /*007e*/ 	.short	0x0010


	//----- nvinfo : EIATTR_SW_WAR
	.align		4
.L_119:
        /*0080*/ 	.byte	0x04, 0x36
        /*0082*/ 	.short	(.L_121 - .L_120)
.L_120:
        /*0084*/ 	.word	0x00000008
.L_121:


//--------------------- .nv.callgraph             --------------------------
	.section	.nv.callgraph,"",@"SHT_CUDA_CALLGRAPH"
	.align	4
	.sectionentsize	8
	.align		4
        /*0000*/ 	.word	0x00000000
	.align		4
        /*0004*/ 	.word	0xffffffff
	.align		4
        /*0008*/ 	.word	0x00000000
	.align		4
        /*000c*/ 	.word	0xfffffffe
	.align		4
        /*0010*/ 	.word	0x00000000
	.align		4
        /*0014*/ 	.word	0xfffffffd
	.align		4
        /*0018*/ 	.word	0x00000000
	.align		4
        /*001c*/ 	.word	0xfffffffc


//--------------------- .text._Z23addBiasWithOptionalReLUPfS_iib --------------------------
	.section	.text._Z23addBiasWithOptionalReLUPfS_iib,"ax",@progbits
	.align	128
        .global         _Z23addBiasWithOptionalReLUPfS_iib
        .type           _Z23addBiasWithOptionalReLUPfS_iib,@function
        .size           _Z23addBiasWithOptionalReLUPfS_iib,(.L_x_72 - _Z23addBiasWithOptionalReLUPfS_iib)
        .other          _Z23addBiasWithOptionalReLUPfS_iib,@"STO_CUDA_ENTRY STV_DEFAULT"
_Z23addBiasWithOptionalReLUPfS_iib:
.text._Z23addBiasWithOptionalReLUPfS_iib:
[----:B------:R-:W-:Y:S01]  /*0000*/  LDC R1, c[0x0][0x37c] ;  /* 0x0000df00ff017b82 */ /* 0x000fe20000000800 */
[----:B------:R-:W0:Y:S07]  /*0010*/  S2R R0, SR_TID.X ;  /* 0x0000000000007919 */ /* 0x000e2e0000002100 */
[----:B------:R-:W0:Y:S08]  /*0020*/  S2UR UR4, SR_CTAID.X ;  /* 0x00000000000479c3 */ /* 0x000e300000002500 */
[----:B------:R-:W0:Y:S08]  /*0030*/  LDC R9, c[0x0][0x360] ;  /* 0x0000d800ff097b82 */ /* 0x000e300000000800 */
[----:B------:R-:W1:Y:S01]  /*0040*/  LDC.64 R2, c[0x0][0x390] ;  /* 0x0000e400ff027b82 */ /* 0x000e620000000a00 */
[----:B0-----:R-:W-:-:S02]  /*0050*/  IMAD R9, R9, UR4, R0 ;  /* 0x0000000409097c24 */ /* 0x001fc4000f8e0200 */
[----:B-1----:R-:W-:-:S05]  /*0060*/  IMAD R0, R3, R2, RZ ;  /* 0x0000000203007224 */ /* 0x002fca00078e02ff */
[----:B------:R-:W-:-:S13]  /*0070*/  ISETP.GE.AND P0, PT, R9, R0, PT ;  /* 0x000000000900720c */ /* 0x000fda0003f06270 */
[----:B------:R-:W-:Y:S05]  /*0080*/  @P0 EXIT ;  /* 0x000000000000094d */ /* 0x000fea0003800000 */
[----:B------:R-:W-:Y:S01]  /*0090*/  IABS R3, R2 ;  /* 0x0000000200037213 */ /* 0x000fe20000000000 */
[----:B------:R-:W0:Y:S01]  /*00a0*/  LDCU.64 UR6, c[0x0][0x358] ;  /* 0x00006b00ff0677ac */ /* 0x000e220008000a00 */
[----:B------:R-:W-:Y:S02]  /*00b0*/  ISETP.GE.AND P2, PT, R9, RZ, PT ;  /* 0x000000ff0900720c */ /* 0x000fe40003f46270 */
[----:B------:R-:W1:Y:S01]  /*00c0*/  I2F.RP R0, R3 ;  /* 0x0000000300007306 */ /* 0x000e620000209400 */
[----:B------:R-:W2:Y:S07]  /*00d0*/  LDCU.U8 UR4, c[0x0][0x398] ;  /* 0x00007300ff0477ac */ /* 0x000eae0008000000 */
[----:B-1----:R-:W1:Y:S02]  /*00e0*/  MUFU.RCP R0, R0 ;  /* 0x0000000000007308 */ /* 0x002e640000001000 */
[----:B-1----:R-:W-:-:S06]  /*00f0*/  VIADD R4, R0, 0xffffffe ;  /* 0x0ffffffe00047836 */ /* 0x002fcc0000000000 */
[----:B------:R1:W3:Y:S02]  /*0100*/  F2I.FTZ.U32.TRUNC.NTZ R5, R4 ;  /* 0x0000000400057305 */ /* 0x0002e4000021f000 */
[----:B-1----:R-:W-:Y:S01]  /*0110*/  IMAD.MOV.U32 R4, RZ, RZ, RZ ;  /* 0x000000ffff047224 */ /* 0x002fe200078e00ff */
[----:B---3--:R-:W-:-:S05]  /*0120*/  IADD3 R6, PT, PT, RZ, -R5, RZ ;  /* 0x80000005ff067210 */ /* 0x008fca0007ffe0ff */
[----:B------:R-:W-:Y:S01]  /*0130*/  IMAD R7, R6, R3, RZ ;  /* 0x0000000306077224 */ /* 0x000fe200078e02ff */
[----:B------:R-:W-:-:S03]  /*0140*/  IABS R6, R9 ;  /* 0x0000000900067213 */ /* 0x000fc60000000000 */
[----:B------:R-:W-:-:S06]  /*0150*/  IMAD.HI.U32 R5, R5, R7, R4 ;  /* 0x0000000705057227 */ /* 0x000fcc00078e0004 */
[----:B------:R-:W-:-:S05]  /*0160*/  IMAD.HI.U32 R5, R5, R6, RZ ;  /* 0x0000000605057227 */ /* 0x000fca00078e00ff */
[----:B------:R-:W-:-:S05]  /*0170*/  IADD3 R5, PT, PT, -R5, RZ, RZ ;  /* 0x000000ff05057210 */ /* 0x000fca0007ffe1ff */
[C---:B------:R-:W-:Y:S02]  /*0180*/  IMAD R0, R3.reuse, R5, R6 ;  /* 0x0000000503007224 */ /* 0x040fe400078e0206 */
[----:B------:R-:W1:Y:S03]  /*0190*/  LDC.64 R6, c[0x0][0x388] ;  /* 0x0000e200ff067b82 */ /* 0x000e660000000a00 */
[----:B------:R-:W-:-:S05]  /*01a0*/  ISETP.GT.U32.AND P0, PT, R3, R0, PT ;  /* 0x000000000300720c */ /* 0x000fca0003f04070 */
[----:B------:R-:W3:Y:S08]  /*01b0*/  LDC.64 R4, c[0x0][0x380] ;  /* 0x0000e000ff047b82 */ /* 0x000ef00000000a00 */
[----:B------:R-:W-:Y:S01]  /*01c0*/  @!P0 IMAD.IADD R0, R0, 0x1, -R3 ;  /* 0x0000000100008824 */ /* 0x000fe200078e0a03 */
[----:B------:R-:W-:-:S04]  /*01d0*/  ISETP.NE.AND P0, PT, R2, RZ, PT ;  /* 0x000000ff0200720c */ /* 0x000fc80003f05270 */
[----:B------:R-:W-:Y:S01]  /*01e0*/  ISETP.GT.U32.AND P1, PT, R3, R0, PT ;  /* 0x000000000300720c */ /* 0x000fe20003f24070 */
[----:B---3--:R-:W-:-:S12]  /*01f0*/  IMAD.WIDE R4, R9, 0x4, R4 ;  /* 0x0000000409047825 */ /* 0x008fd800078e0204 */
[----:B------:R-:W-:-:S05]  /*0200*/  @!P1 IADD3 R0, PT, PT, R0, -R3, RZ ;  /* 0x8000000300009210 */ /* 0x000fca0007ffe0ff */
[----:B------:R-:W-:Y:S01]  /*0210*/  @!P2 IMAD.MOV R0, RZ, RZ, -R0 ;  /* 0x000000ffff00a224 */ /* 0x000fe200078e0a00 */
[----:B------:R-:W-:-:S05]  /*0220*/  @!P0 LOP3.LUT R0, RZ, R2, RZ, 0x33, !PT ;  /* 0x00000002ff008212 */ /* 0x000fca00078e33ff */
[----:B-1----:R-:W-:Y:S02]  /*0230*/  IMAD.WIDE R2, R0, 0x4, R6 ;  /* 0x0000000400027825 */ /* 0x002fe400078e0206 */
[----:B0-----:R-:W3:Y:S04]  /*0240*/  LDG.E R7, desc[UR6][R4.64] ;  /* 0x0000000604077981 */ /* 0x001ee8000c1e1900 */
[----:B------:R-:W3:Y:S01]  /*0250*/  LDG.E R2, desc[UR6][R2.64] ;  /* 0x0000000602027981 */ /* 0x000ee2000c1e1900 */
[----:B--2---:R-:W-:-:S06]  /*0260*/  UPRMT UR4, UR4, 0x8880, URZ ;  /* 0x0000888004047896 */ /* 0x004fcc00080000ff */
[----:B------:R-:W-:Y:S01]  /*0270*/  ISETP.NE.AND P0, PT, RZ, UR4, PT ;  /* 0x00000004ff007c0c */ /* 0x000fe2000bf05270 */
[----:B---3--:R-:W-:-:S05]  /*0280*/  FADD R7, R2, R7 ;  /* 0x0000000702077221 */ /* 0x008fca0000000000 */
[----:B------:R0:W-:Y:S07]  /*0290*/  STG.E desc[UR6][R4.64], R7 ;  /* 0x0000000704007986 */ /* 0x0001ee000c101906 */
[----:B------:R-:W-:Y:S05]  /*02a0*/  @!P0 EXIT ;  /* 0x000000000000894d */ /* 0x000fea0003800000 */
[----:B------:R-:W-:-:S05]  /*02b0*/  FMNMX R3, RZ, R7, !PT ;  /* 0x00000007ff037209 */ /* 0x000fca0007800000 */
[----:B------:R-:W-:Y:S01]  /*02c0*/  STG.E desc[UR6][R4.64], R3 ;  /* 0x0000000304007986 */ /* 0x000fe2000c101906 */
[----:B------:R-:W-:Y:S05]  /*02d0*/  EXIT ;  /* 0x000000000000794d */ /* 0x000fea0003800000 */
.L_x_0:
[----:B------:R-:W-:-:S00]  /*02e0*/  BRA `(.L_x_0) ;  /* 0xfffffffc00fc7947 */ /* 0x000fc0000383ffff */
[----:B------:R-:W-:-:S00]  /*02f0*/  NOP ;  /* 0x0000000000007918 */ /* 0x000fc00000000000 */
        /* <DEDUP_REMOVED lines=8> */
.L_x_72:


//--------------------- .text._Z16computeBiasGradsPfS_ii --------------------------
	.section	.text._Z16computeBiasGradsPfS_ii,"ax",@progbits
	.align	128
        .global         _Z16computeBiasGradsPfS_ii
        .type           _Z16computeBiasGradsPfS_ii,@function
        .size           _Z16computeBiasGradsPfS_ii,(.L_x_70 - _Z16computeBiasGradsPfS_ii)
        .other          _Z16computeBiasGradsPfS_ii,@"STO_CUDA_ENTRY STV_DEFAULT"
_Z16computeBiasGradsPfS_ii:
.text._Z16computeBiasGradsPfS_ii:
[----:B------:R-:W-:Y:S01]  /*0000*/  LDC R1, c[0x0][0x37c] ;  /* 0x0000df00ff017b82 */ /* 0x000fe20000000800 */
[----:B------:R-:W0:Y:S07]  /*0010*/  S2R R14, SR_TID.X ;  /* 0x00000000000e7919 */ /* 0x000e2e0000002100 */
[----:B------:R-:W0:Y:S08]  /*0020*/  S2UR UR4, SR_CTAID.X ;  /* 0x00000000000479c3 */ /* 0x000e300000002500 */
[----:B------:R-:W0:Y:S08]  /*0030*/  LDC R3, c[0x0][0x360] ;  /* 0x0000d800ff037b82 */ /* 0x000e300000000800 */
[----:B------:R-:W1:Y:S01]  /*0040*/  LDC R19, c[0x0][0x390] ;  /* 0x0000e400ff137b82 */ /* 0x000e620000000800 */
[----:B0-----:R-:W-:-:S05]  /*0050*/  IMAD R14, R3, UR4, R14 ;  /* 0x00000004030e7c24 */ /* 0x001fca000f8e020e */
[----:B-1----:R-:W-:-:S13]  /*0060*/  ISETP.GE.AND P0, PT, R14, R19, PT ;  /* 0x000000130e00720c */ /* 0x002fda0003f06270 */
[----:B------:R-:W-:Y:S05]  /*0070*/  @P0 EXIT ;  /* 0x000000000000094d */ /* 0x000fea0003800000 */
[----:B------:R-:W0:Y:S01]  /*0080*/  LDCU UR7, c[0x0][0x394] ;  /* 0x00007280ff0777ac */ /* 0x000e220008000800 */
[----:B------:R-:W-:Y:S01]  /*0090*/  HFMA2 R15, -RZ, RZ, 0, 0 ;  /* 0x00000000ff0f7431 */ /* 0x000fe200000001ff */
[----:B------:R-:W1:Y:S01]  /*00a0*/  LDCU.64 UR8, c[0x0][0x358] ;  /* 0x00006b00ff0877ac */ /* 0x000e620008000a00 */
[----:B0-----:R-:W-:-:S09]  /*00b0*/  UISETP.GE.AND UP0, UPT, UR7, 0x1, UPT ;  /* 0x000000010700788c */ /* 0x001fd2000bf06270 */
[----:B-1----:R-:W-:Y:S05]  /*00c0*/  BRA.U !UP0, `(.L_x_1) ;  /* 0x0000000508f87547 */ /* 0x002fea000b800000 */
[----:B------:R-:W-:Y:S01]  /*00d0*/  UISETP.GE.U32.AND UP1, UPT, UR7, 0x10, UPT ;  /* 0x000000100700788c */ /* 0x000fe2000bf26070 */
[----:B------:R-:W-:Y:S01]  /*00e0*/  MOV R15, RZ ;  /* 0x000000ff000f7202 */ /* 0x000fe20000000f00 */
[----:B------:R-:W-:Y:S01]  /*00f0*/  ULOP3.LUT UR5, UR7, 0xf, URZ, 0xc0, !UPT ;  /* 0x0000000f07057892 */ /* 0x000fe2000f8ec0ff */
[----:B------:R-:W-:-:S03]  /*0100*/  UMOV UR4, URZ ;  /* 0x000000ff00047c82 */ /* 0x000fc60008000000 */
[----:B------:R-:W-:-:S03]  /*0110*/  UISETP.NE.AND UP0, UPT, UR5, URZ, UPT ;  /* 0x000000ff0500728c */ /* 0x000fc6000bf05270 */
[----:B------:R-:W-:Y:S08]  /*0120*/  BRA.U !UP1, `(.L_x_2) ;  /* 0x0000000109e47547 */ /* 0x000ff0000b800000 */
[----:B------:R-:W-:Y:S01]  /*0130*/  ULOP3.LUT UR4, UR7, 0x7ffffff0, URZ, 0xc0, !UPT ;  /* 0x7ffffff007047892 */ /* 0x000fe2000f8ec0ff */
[----:B------:R-:W-:Y:S02]  /*0140*/  MOV R15, RZ ;  /* 0x000000ff000f7202 */ /* 0x000fe40000000f00 */
[----:B------:R-:W-:Y:S01]  /*0150*/  MOV R0, R14 ;  /* 0x0000000e00007202 */ /* 0x000fe20000000f00 */
[----:B------:R-:W-:-:S12]  /*0160*/  UIADD3 UR6, UPT, UPT, -UR4, URZ, URZ ;  /* 0x000000ff04067290 */ /* 0x000fd8000fffe1ff */
.L_x_3:
[----:B------:R-:W0:Y:S02]  /*0170*/  LDC.64 R4, c[0x0][0x380] ;  /* 0x0000e000ff047b82 */ /* 0x000e240000000a00 */
[----:B0-----:R-:W-:-:S05]  /*0180*/  IMAD.WIDE R4, R0, 0x4, R4 ;  /* 0x0000000400047825 */ /* 0x001fca00078e0204 */
[----:B------:R-:W2:Y:S01]  /*0190*/  LDG.E R24, desc[UR8][R4.64] ;  /* 0x0000000804187981 */ /* 0x000ea2000c1e1900 */
[----:B------:R-:W-:-:S05]  /*01a0*/  IMAD.WIDE R6, R19, 0x4, R4 ;  /* 0x0000000413067825 */ /* 0x000fca00078e0204 */
[----:B------:R0:W3:Y:S01]  /*01b0*/  LDG.E R23, desc[UR8][R6.64] ;  /* 0x0000000806177981 */ /* 0x0000e2000c1e1900 */
[----:B------:R-:W-:-:S05]  /*01c0*/  IMAD.WIDE R8, R19, 0x4, R6 ;  /* 0x0000000413087825 */ /* 0x000fca00078e0206 */
[----:B------:R1:W4:Y:S01]  /*01d0*/  LDG.E R22, desc[UR8][R8.64] ;  /* 0x0000000808167981 */ /* 0x000322000c1e1900 */
[----:B------:R-:W-:-:S05]  /*01e0*/  IMAD.WIDE R12, R19, 0x4, R8 ;  /* 0x00000004130c7825 */ /* 0x000fca00078e0208 */
[----:B------:R-:W5:Y:S01]  /*01f0*/  LDG.E R21, desc[UR8][R12.64] ;  /* 0x000000080c157981 */ /* 0x000f62000c1e1900 */
[----:B------:R-:W-:-:S05]  /*0200*/  IMAD.WIDE R16, R19, 0x4, R12 ;  /* 0x0000000413107825 */ /* 0x000fca00078e020c */
[----:B------:R-:W5:Y:S01]  /*0210*/  LDG.E R20, desc[UR8][R16.64] ;  /* 0x0000000810147981 */ /* 0x000f62000c1e1900 */
[----:B------:R-:W-:-:S05]  /*0220*/  IMAD.WIDE R2, R19, 0x4, R16 ;  /* 0x0000000413027825 */ /* 0x000fca00078e0210 */
[----:B------:R1:W5:Y:S01]  /*0230*/  LDG.E R18, desc[UR8][R2.64] ;  /* 0x0000000802127981 */ /* 0x000362000c1e1900 */
[----:B------:R-:W-:-:S05]  /*0240*/  IMAD.WIDE R26, R19, 0x4, R2 ;  /* 0x00000004131a7825 */ /* 0x000fca00078e0202 */
[----:B------:R1:W5:Y:S01]  /*0250*/  LDG.E R25, desc[UR8][R26.64] ;  /* 0x000000081a197981 */ /* 0x000362000c1e1900 */
[----:B------:R-:W-:-:S05]  /*0260*/  IMAD.WIDE R10, R19, 0x4, R26 ;  /* 0x00000004130a7825 */ /* 0x000fca00078e021a */
[----:B------:R1:W5:Y:S01]  /*0270*/  LDG.E R28, desc[UR8][R10.64] ;  /* 0x000000080a1c7981 */ /* 0x000362000c1e1900 */
[----:B0-----:R-:W-:-:S04]  /*0280*/  IMAD.WIDE R6, R19, 0x4, R10 ;  /* 0x0000000413067825 */ /* 0x001fc800078e020a */
[C---:B-1----:R-:W-:Y:S02]  /*0290*/  IMAD.WIDE R8, R19.reuse, 0x4, R6 ;  /* 0x0000000413087825 */ /* 0x042fe400078e0206 */
[----:B------:R-:W5:Y:S02]  /*02a0*/  LDG.E R6, desc[UR8][R6.64] ;  /* 0x0000000806067981 */ /* 0x000f64000c1e1900 */
[C---:B------:R-:W-:Y:S02]  /*02b0*/  IMAD.WIDE R2, R19.reuse, 0x4, R8 ;  /* 0x0000000413027825 */ /* 0x040fe400078e0208 */
[----:B------:R-:W5:Y:S02]  /*02c0*/  LDG.E R8, desc[UR8][R8.64] ;  /* 0x0000000808087981 */ /* 0x000f64000c1e1900 */
[C---:B------:R-:W-:Y:S02]  /*02d0*/  IMAD.WIDE R4, R19.reuse, 0x4, R2 ;  /* 0x0000000413047825 */ /* 0x040fe400078e0202 */
[----:B------:R-:W5:Y:S02]  /*02e0*/  LDG.E R29, desc[UR8][R2.64] ;  /* 0x00000008021d7981 */ /* 0x000f64000c1e1900 */
[----:B------:R-:W-:-:S02]  /*02f0*/  IMAD.WIDE R12, R19, 0x4, R4 ;  /* 0x00000004130c7825 */ /* 0x000fc400078e0204 */
[----:B------:R-:W5:Y:S02]  /*0300*/  LDG.E R4, desc[UR8][R4.64] ;  /* 0x0000000804047981 */ /* 0x000f64000c1e1900 */
[C---:B------:R-:W-:Y:S02]  /*0310*/  IMAD.WIDE R16, R19.reuse, 0x4, R12 ;  /* 0x0000000413107825 */ /* 0x040fe400078e020c */
[----:B------:R-:W5:Y:S02]  /*0320*/  LDG.E R12, desc[UR8][R12.64] ;  /* 0x000000080c0c7981 */ /* 0x000f64000c1e1900 */
[C---:B------:R-:W-:Y:S02]  /*0330*/  IMAD.WIDE R26, R19.reuse, 0x4, R16 ;  /* 0x00000004131a7825 */ /* 0x040fe400078e0210 */
[----:B------:R-:W5:Y:S02]  /*0340*/  LDG.E R16, desc[UR8][R16.64] ;  /* 0x0000000810107981 */ /* 0x000f64000c1e1900 */
[----:B------:R-:W-:-:S02]  /*0350*/  IMAD.WIDE R10, R19, 0x4, R26 ;  /* 0x00000004130a7825 */ /* 0x000fc400078e021a */
[----:B------:R-:W5:Y:S04]  /*0360*/  LDG.E R26, desc[UR8][R26.64] ;  /* 0x000000081a1a7981 */ /* 0x000f68000c1e1900 */
[----:B------:R-:W5:Y:S01]  /*0370*/  LDG.E R10, desc[UR8][R10.64] ;  /* 0x000000080a0a7981 */ /* 0x000f62000c1e1900 */
[----:B------:R-:W-:-:S04]  /*0380*/  UIADD3 UR6, UPT, UPT, UR6, 0x10, URZ ;  /* 0x0000001006067890 */ /* 0x000fc8000fffe0ff */
[----:B------:R-:W-:Y:S01]  /*0390*/  UISETP.NE.AND UP1, UPT, UR6, URZ, UPT ;  /* 0x000000ff0600728c */ /* 0x000fe2000bf25270 */
[----:B------:R-:W-:Y:S01]  /*03a0*/  LEA R0, R19, R0, 0x4 ;  /* 0x0000000013007211 */ /* 0x000fe200078e20ff */
[----:B--2---:R-:W-:-:S04]  /*03b0*/  FADD R24, R24, R15 ;  /* 0x0000000f18187221 */ /* 0x004fc80000000000 */
[----:B---3--:R-:W-:-:S04]  /*03c0*/  FADD R23, R24, R23 ;  /* 0x0000001718177221 */ /* 0x008fc80000000000 */
[----:B----4-:R-:W-:-:S04]  /*03d0*/  FADD R22, R23, R22 ;  /* 0x0000001617167221 */ /* 0x010fc80000000000 */
[----:B-----5:R-:W-:-:S04]  /*03e0*/  FADD R21, R22, R21 ;  /* 0x0000001516157221 */ /* 0x020fc80000000000 */
[----:B------:R-:W-:-:S04]  /*03f0*/  FADD R21, R21, R20 ;  /* 0x0000001415157221 */ /* 0x000fc80000000000 */
        /* <DEDUP_REMOVED lines=10> */
[----:B------:R-:W-:Y:S01]  /*04a0*/  FADD R15, R29, R10 ;  /* 0x0000000a1d0f7221 */ /* 0x000fe20000000000 */
[----:B------:R-:W-:Y:S06]  /*04b0*/  BRA.U UP1, `(.L_x_3) ;  /* 0xfffffffd012c7547 */ /* 0x000fec000b83ffff */
.L_x_2:
[----:B------:R-:W-:Y:S05]  /*04c0*/  BRA.U !UP0, `(.L_x_1) ;  /* 0x0000000108f87547 */ /* 0x000fea000b800000 */
[----:B------:R-:W-:Y:S02]  /*04d0*/  UISETP.GE.U32.AND UP0, UPT, UR5, 0x8, UPT ;  /* 0x000000080500788c */ /* 0x000fe4000bf06070 */
[----:B------:R-:W-:-:S04]  /*04e0*/  ULOP3.LUT UR6, UR7, 0x7, URZ, 0xc0, !UPT ;  /* 0x0000000707067892 */ /* 0x000fc8000f8ec0ff */
[----:B------:R-:W-:-:S03]  /*04f0*/  UISETP.NE.AND UP1, UPT, UR6, URZ, UPT ;  /* 0x000000ff0600728c */ /* 0x000fc6000bf25270 */
[----:B------:R-:W-:Y:S08]  /*0500*/  BRA.U !UP0, `(.L_x_4) ;  /* 0x00000001086c7547 */ /* 0x000ff0000b800000 */
[----:B------:R-:W0:Y:S01]  /*0510*/  LDC.64 R2, c[0x0][0x380] ;  /* 0x0000e000ff027b82 */ /* 0x000e220000000a00 */
[----:B------:R-:W-:-:S04]  /*0520*/  IMAD R5, R19, UR4, R14 ;  /* 0x0000000413057c24 */ /* 0x000fc8000f8e020e */
[----:B0-----:R-:W-:-:S04]  /*0530*/  IMAD.WIDE R2, R5, 0x4, R2 ;  /* 0x0000000405027825 */ /* 0x001fc800078e0202 */
[C---:B------:R-:W-:Y:S02]  /*0540*/  IMAD.WIDE R4, R19.reuse, 0x4, R2 ;  /* 0x0000000413047825 */ /* 0x040fe400078e0202 */
[----:B------:R-:W2:Y:S02]  /*0550*/  LDG.E R2, desc[UR8][R2.64] ;  /* 0x0000000802027981 */ /* 0x000ea4000c1e1900 */
[C---:B------:R-:W-:Y:S02]  /*0560*/  IMAD.WIDE R6, R19.reuse, 0x4, R4 ;  /* 0x0000000413067825 */ /* 0x040fe400078e0204 */
[----:B------:R-:W3:Y:S02]  /*0570*/  LDG.E R5, desc[UR8][R4.64] ;  /* 0x0000000804057981 */ /* 0x000ee4000c1e1900 */
[C---:B------:R-:W-:Y:S02]  /*0580*/  IMAD.WIDE R8, R19.reuse, 0x4, R6 ;  /* 0x0000000413087825 */ /* 0x040fe400078e0206 */
[----:B------:R-:W4:Y:S02]  /*0590*/  LDG.E R7, desc[UR8][R6.64] ;  /* 0x0000000806077981 */ /* 0x000f24000c1e1900 */
        /* <DEDUP_REMOVED lines=9> */
[----:B------:R-:W-:Y:S01]  /*0630*/  UIADD3 UR4, UPT, UPT, UR4, 0x8, URZ ;  /* 0x0000000804047890 */ /* 0x000fe2000fffe0ff */
[----:B--2---:R-:W-:-:S04]  /*0640*/  FADD R2, R15, R2 ;  /* 0x000000020f027221 */ /* 0x004fc80000000000 */
[----:B---3--:R-:W-:-:S04]  /*0650*/  FADD R2, R2, R5 ;  /* 0x0000000502027221 */ /* 0x008fc80000000000 */
[----:B----4-:R-:W-:-:S04]  /*0660*/  FADD R2, R2, R7 ;  /* 0x0000000702027221 */ /* 0x010fc80000000000 */
[----:B-----5:R-:W-:-:S04]  /*0670*/  FADD R2, R2, R9 ;  /* 0x0000000902027221 */ /* 0x020fc80000000000 */
[----:B------:R-:W-:-:S04]  /*0680*/  FADD R2, R2, R11 ;  /* 0x0000000b02027221 */ /* 0x000fc80000000000 */
[----:B------:R-:W-:-:S04]  /*0690*/  FADD R2, R2, R13 ;  /* 0x0000000d02027221 */ /* 0x000fc80000000000 */
[----:B------:R-:W-:-:S04]  /*06a0*/  FADD R2, R2, R17 ;  /* 0x0000001102027221 */ /* 0x000fc80000000000 */
[----:B------:R-:W-:-:S07]  /*06b0*/  FADD R15, R2, R21 ;  /* 0x00000015020f7221 */ /* 0x000fce0000000000 */
.L_x_4:
        /* <DEDUP_REMOVED lines=12> */
[----:B------:R-:W-:Y:S02]  /*0780*/  IMAD.WIDE R8, R19, 0x4, R6 ;  /* 0x0000000413087825 */ /* 0x000fe400078e0206 */
[----:B------:R-:W4:Y:S04]  /*0790*/  LDG.E R6, desc[UR8][R6.64] ;  /* 0x0000000806067981 */ /* 0x000f28000c1e1900 */
[----:B------:R-:W5:Y:S01]  /*07a0*/  LDG.E R8, desc[UR8][R8.64] ;  /* 0x0000000808087981 */ /* 0x000f62000c1e1900 */
[----:B------:R-:W-:Y:S01]  /*07b0*/  UIADD3 UR4, UPT, UPT, UR4, 0x4, URZ ;  /* 0x0000000404047890 */ /* 0x000fe2000fffe0ff */
[----:B--2---:R-:W-:-:S04]  /*07c0*/  FADD R15, R15, R2 ;  /* 0x000000020f0f7221 */ /* 0x004fc80000000000 */
[----:B---3--:R-:W-:-:S04]  /*07d0*/  FADD R15, R15, R4 ;  /* 0x000000040f0f7221 */ /* 0x008fc80000000000 */
[----:B----4-:R-:W-:-:S04]  /*07e0*/  FADD R15, R15, R6 ;  /* 0x000000060f0f7221 */ /* 0x010fc80000000000 */
[----:B-----5:R-:W-:-:S07]  /*07f0*/  FADD R15, R15, R8 ;  /* 0x000000080f0f7221 */ /* 0x020fce0000000000 */
.L_x_5:
[----:B------:R-:W-:Y:S05]  /*0800*/  BRA.U !UP1, `(.L_x_1) ;  /* 0x0000000109287547 */ /* 0x000fea000b800000 */
[----:B------:R-:W0:Y:S01]  /*0810*/  LDC.64 R4, c[0x0][0x380] ;  /* 0x0000e000ff047b82 */ /* 0x000e220000000a00 */
[----:B------:R-:W-:Y:S01]  /*0820*/  IMAD R0, R19, UR4, R14 ;  /* 0x0000000413007c24 */ /* 0x000fe2000f8e020e */
[----:B------:R-:W-:-:S12]  /*0830*/  UIADD3 UR5, UPT, UPT, -UR5, URZ, URZ ;  /* 0x000000ff05057290 */ /* 0x000fd8000fffe1ff */
.L_x_6:
[----:B0-----:R-:W-:-:S06]  /*0840*/  IMAD.WIDE R2, R0, 0x4, R4 ;  /* 0x0000000400027825 */ /* 0x001fcc00078e0204 */
[----:B------:R-:W2:Y:S01]  /*0850*/  LDG.E R2, desc[UR8][R2.64] ;  /* 0x0000000802027981 */ /* 0x000ea2000c1e1900 */
[----:B------:R-:W-:Y:S01]  /*0860*/  UIADD3 UR5, UPT, UPT, UR5, 0x1, URZ ;  /* 0x0000000105057890 */ /* 0x000fe2000fffe0ff */
[----:B------:R-:W-:-:S03]  /*0870*/  IADD3 R0, PT, PT, R0, R19, RZ ;  /* 0x0000001300007210 */ /* 0x000fc60007ffe0ff */
[----:B------:R-:W-:Y:S01]  /*0880*/  UISETP.NE.AND UP0, UPT, UR5, URZ, UPT ;  /* 0x000000ff0500728c */ /* 0x000fe2000bf05270 */
[----:B--2---:R-:W-:-:S08]  /*0890*/  FADD R15, R2, R15 ;  /* 0x0000000f020f7221 */ /* 0x004fd00000000000 */
[----:B------:R-:W-:Y:S05]  /*08a0*/  BRA.U UP0, `(.L_x_6) ;  /* 0xfffffffd00e47547 */ /* 0x000fea000b83ffff */
.L_x_1:
[----:B------:R-:W-:Y:S01]  /*08b0*/  I2FP.F32.S32 R4, UR7 ;  /* 0x0000000700047c45 */ /* 0x000fe20008201400 */
[----:B------:R-:W-:Y:S03]  /*08c0*/  BSSY.RECONVERGENT B0, `(.L_x_7) ;  /* 0x000000d000007945 */ /* 0x000fe60003800200 */
[----:B------:R-:W0:Y:S08]  /*08d0*/  MUFU.RCP R3, R4 ;  /* 0x0000000400037308 */ /* 0x000e300000001000 */
[----:B------:R-:W1:Y:S01]  /*08e0*/  FCHK P0, R15, R4 ;  /* 0x000000040f007302 */ /* 0x000e620000000000 */
[----:B0-----:R-:W-:-:S04]  /*08f0*/  FFMA R0, -R4, R3, 1 ;  /* 0x3f80000004007423 */ /* 0x001fc80000000103 */
[----:B------:R-:W-:-:S04]  /*0900*/  FFMA R0, R3, R0, R3 ;  /* 0x0000000003007223 */ /* 0x000fc80000000003 */
[----:B------:R-:W-:-:S04]  /*0910*/  FFMA R3, R0, R15, RZ ;  /* 0x0000000f00037223 */ /* 0x000fc800000000ff */
[----:B------:R-:W-:-:S04]  /*0920*/  FFMA R2, -R4, R3, R15 ;  /* 0x0000000304027223 */ /* 0x000fc8000000010f */
[----:B------:R-:W-:Y:S01]  /*0930*/  FFMA R5, R0, R2, R3 ;  /* 0x0000000200057223 */ /* 0x000fe20000000003 */
[----:B-1----:R-:W-:Y:S06]  /*0940*/  @!P0 BRA `(.L_x_8) ;  /* 0x0000000000108947 */ /* 0x002fec0003800000 */
[----:B------:R-:W-:Y:S02]  /*0950*/  MOV R3, R15 ;  /* 0x0000000f00037202 */ /* 0x000fe40000000f00 */
[----:B------:R-:W-:-:S07]  /*0960*/  MOV R2, 0x980 ;  /* 0x0000098000027802 */ /* 0x000fce0000000f00 */
[----:B------:R-:W-:Y:S05]  /*0970*/  CALL.REL.NOINC `($__internal_0_$__cuda_sm3x_div_rn_noftz_f32_slowpath) ;  /* 0x0000000000187944 */ /* 0x000fea0003c00000 */
[----:B------:R-:W-:-:S07]  /*0980*/  MOV R5, R0 ;  /* 0x0000000000057202 */ /* 0x000fce0000000f00 */
.L_x_8:
[----:B------:R-:W-:Y:S05]  /*0990*/  BSYNC.RECONVERGENT B0 ;  /* 0x0000000000007941 */ /* 0x000fea0003800200 */
.L_x_7:
[----:B------:R-:W0:Y:S02]  /*09a0*/  LDC.64 R2, c[0x0][0x388] ;  /* 0x0000e200ff027b82 */ /* 0x000e240000000a00 */
[----:B0-----:R-:W-:-:S05]  /*09b0*/  IMAD.WIDE R14, R14, 0x4, R2 ;  /* 0x000000040e0e7825 */ /* 0x001fca00078e0202 */
[----:B------:R-:W-:Y:S01]  /*09c0*/  STG.E desc[UR8][R14.64], R5 ;  /* 0x000000050e007986 */ /* 0x000fe2000c101908 */
[----:B------:R-:W-:Y:S05]  /*09d0*/  EXIT ;  /* 0x000000000000794d */ /* 0x000fea0003800000 */
        .weak           $__internal_0_$__cuda_sm3x_div_rn_noftz_f32_slowpath
        .type           $__internal_0_$__cuda_sm3x_div_rn_noftz_f32_slowpath,@function
        .size           $__internal_0_$__cuda_sm3x_div_rn_noftz_f32_slowpath,(.L_x_70 - $__internal_0_$__cuda_sm3x_div_rn_noftz_f32_slowpath)
$__internal_0_$__cuda_sm3x_div_rn_noftz_f32_slowpath:
[----:B------:R-:W-:Y:S01]  /*09e0*/  SHF.R.U32.HI R5, RZ, 0x17, R4 ;  /* 0x00000017ff057819 */ /* 0x000fe20000011604 */
[----:B------:R-:W-:Y:S01]  /*09f0*/  BSSY.RECONVERGENT B1, `(.L_x_9) ;  /* 0x0000063000017945 */ /* 0x000fe20003800200 */
[----:B------:R-:W-:Y:S02]  /*0a00*/  SHF.R.U32.HI R0, RZ, 0x17, R3 ;  /* 0x00000017ff007819 */ /* 0x000fe40000011603 */
[----:B------:R-:W-:Y:S02]  /*0a10*/  LOP3.LUT R5, R5, 0xff, RZ, 0xc0, !PT ;  /* 0x000000ff05057812 */ /* 0x000fe400078ec0ff */
[----:B------:R-:W-:Y:S02]  /*0a20*/  LOP3.LUT R10, R0, 0xff, RZ, 0xc0, !PT ;  /* 0x000000ff000a7812 */ /* 0x000fe400078ec0ff */
[----:B------:R-:W-:Y:S02]  /*0a30*/  IADD3 R7, PT, PT, R5, -0x1, RZ ;  /* 0xffffffff05077810 */ /* 0x000fe40007ffe0ff */
[----:B------:R-:W-:-:S02]  /*0a40*/  IADD3 R8, PT, PT, R10, -0x1, RZ ;  /* 0xffffffff0a087810 */ /* 0x000fc40007ffe0ff */
[----:B------:R-:W-:-:S04]  /*0a50*/  ISETP.GT.U32.AND P0, PT, R7, 0xfd, PT ;  /* 0x000000fd0700780c */ /* 0x000fc80003f04070 */
[----:B------:R-:W-:-:S13]  /*0a60*/  ISETP.GT.U32.OR P0, PT, R8, 0xfd, P0 ;  /* 0x000000fd0800780c */ /* 0x000fda0000704470 */
[----:B------:R-:W-:Y:S01]  /*0a70*/  @!P0 MOV R6, RZ ;  /* 0x000000ff00068202 */ /* 0x000fe20000000f00 */
[----:B------:R-:W-:Y:S06]  /*0a80*/  @!P0 BRA `(.L_x_10) ;  /* 0x0000000000608947 */ /* 0x000fec0003800000 */
[----:B------:R-:W-:Y:S02]  /*0a90*/  FSETP.GTU.FTZ.AND P0, PT, |R3|, +INF , PT ;  /* 0x7f8000000300780b */ /* 0x000fe40003f1c200 */
[----:B------:R-:W-:Y:S02]  /*0aa0*/  FSETP.GTU.FTZ.AND P1, PT, |R4|, +INF , PT ;  /* 0x7f8000000400780b */ /* 0x000fe40003f3c200 */
[----:B------:R-:W-:Y:S02]  /*0ab0*/  MOV R0, R4 ;  /* 0x0000000400007202 */ /* 0x000fe40000000f00 */
[----:B------:R-:W-:-:S13]  /*0ac0*/  PLOP3.LUT P0, PT, P0, P1, PT, 0xf8, 0x8f ;  /* 0x00000000008f781c */ /* 0x000fda0000703f70 */
[----:B------:R-:W-:Y:S05]  /*0ad0*/  @P0 BRA `(.L_x_11) ;  /* 0x00000004004c0947 */ /* 0x000fea0003800000 */
[----:B------:R-:W-:-:S13]  /*0ae0*/  LOP3.LUT P0, RZ, R4, 0x7fffffff, R3, 0xc8, !PT ;  /* 0x7fffffff04ff7812 */ /* 0x000fda000780c803 */
[----:B------:R-:W-:Y:S05]  /*0af0*/  @!P0 BRA `(.L_x_12) ;  /* 0x00000004003c8947 */ /* 0x000fea0003800000 */
[C---:B------:R-:W-:Y:S02]  /*0b00*/  FSETP.NEU.FTZ.AND P2, PT, |R3|.reuse, +INF , PT ;  /* 0x7f8000000300780b */ /* 0x040fe40003f5d200 */
[----:B------:R-:W-:Y:S02]  /*0b10*/  FSETP.NEU.FTZ.AND P1, PT, |R0|, +INF , PT ;  /* 0x7f8000000000780b */ /* 0x000fe40003f3d200 */
[----:B------:R-:W-:-:S11]  /*0b20*/  FSETP.NEU.FTZ.AND P0, PT, |R3|, +INF , PT ;  /* 0x7f8000000300780b */ /* 0x000fd60003f1d200 */
[----:B------:R-:W-:Y:S05]  /*0b30*/  @!P1 BRA !P2, `(.L_x_12) ;  /* 0x00000004002c9947 */ /* 0x000fea0005000000 */
[----:B------:R-:W-:-:S04]  /*0b40*/  LOP3.LUT P2, RZ, R3, 0x7fffffff, RZ, 0xc0, !PT ;  /* 0x7fffffff03ff7812 */ /* 0x000fc8000784c0ff */
[----:B------:R-:W-:-:S13]  /*0b50*/  PLOP3.LUT P1, PT, P1, P2, PT, 0x2f, 0xf2 ;  /* 0x0000000000f2781c */ /* 0x000fda0000f24577 */
[----:B------:R-:W-:Y:S05]  /*0b60*/  @P1 BRA `(.L_x_13) ;  /* 0x0000000400181947 */ /* 0x000fea0003800000 */
[----:B------:R-:W-:-:S04]  /*0b70*/  LOP3.LUT P1, RZ, R4, 0x7fffffff, RZ, 0xc0, !PT ;  /* 0x7fffffff04ff7812 */ /* 0x000fc8000782c0ff */
[----:B------:R-:W-:-:S13]  /*0b80*/  PLOP3.LUT P0, PT, P0, P1, PT, 0x2f, 0xf2 ;  /* 0x0000000000f2781c */ /* 0x000fda0000702577 */
[----:B------:R-:W-:Y:S05]  /*0b90*/  @P0 BRA `(.L_x_14) ;  /* 0x0000000400000947 */ /* 0x000fea0003800000 */
[----:B------:R-:W-:Y:S02]  /*0ba0*/  ISETP.GE.AND P0, PT, R8, RZ, PT ;  /* 0x000000ff0800720c */ /* 0x000fe40003f06270 */
[----:B------:R-:W-:-:S11]  /*0bb0*/  ISETP.GE.AND P1, PT, R7, RZ, PT ;  /* 0x000000ff0700720c */ /* 0x000fd60003f26270 */
[----:B------:R-:W-:Y:S01]  /*0bc0*/  @P0 MOV R6, RZ ;  /* 0x000000ff00060202 */ /* 0x000fe20000000f00 */
[----:B------:R-:W-:Y:S01]  /*0bd0*/  @!P0 FFMA R3, R3, 1.84467440737095516160e+19, RZ ;  /* 0x5f80000003038823 */ /* 0x000fe200000000ff */
[----:B------:R-:W-:Y:S01]  /*0be0*/  @!P0 MOV R6, 0xffffffc0 ;  /* 0xffffffc000068802 */ /* 0x000fe20000000f00 */
[----:B------:R-:W-:-:S03]  /*0bf0*/  @!P1 FFMA R4, R0, 1.84467440737095516160e+19, RZ ;  /* 0x5f80000000049823 */ /* 0x000fc600000000ff */
[----:B------:R-:W-:-:S07]  /*0c00*/  @!P1 IADD3 R6, PT, PT, R6, 0x40, RZ ;  /* 0x0000004006069810 */ /* 0x000fce0007ffe0ff */
.L_x_10:
[----:B------:R-:W-:Y:S01]  /*0c10*/  LEA R7, R5, 0xc0800000, 0x17 ;  /* 0xc080000005077811 */ /* 0x000fe200078eb8ff */
[----:B------:R-:W-:Y:S03]  /*0c20*/  BSSY.RECONVERGENT B2, `(.L_x_15) ;  /* 0x0000036000027945 */ /* 0x000fe60003800200 */
[----:B------:R-:W-:Y:S02]  /*0c30*/  IADD3 R7, PT, PT, -R7, R4, RZ ;  /* 0x0000000407077210 */ /* 0x000fe40007ffe1ff */
[----:B------:R-:W-:Y:S02]  /*0c40*/  IADD3 R4, PT, PT, R10, -0x7f, RZ ;  /* 0xffffff810a047810 */ /* 0x000fe40007ffe0ff */
[----:B------:R-:W0:Y:S01]  /*0c50*/  MUFU.RCP R8, R7 ;  /* 0x0000000700087308 */ /* 0x000e220000001000 */
[----:B------:R-:W-:Y:S01]  /*0c60*/  FADD.FTZ R9, -R7, -RZ ;  /* 0x800000ff07097221 */ /* 0x000fe20000010100 */
[C---:B------:R-:W-:Y:S01]  /*0c70*/  IADD3 R5, PT, PT, R4.reuse, 0x7f, -R5 ;  /* 0x0000007f04057810 */ /* 0x040fe20007ffe805 */
[----:B------:R-:W-:-:S03]  /*0c80*/  IMAD R0, R4, -0x800000, R3 ;  /* 0xff80000004007824 */ /* 0x000fc600078e0203 */
[----:B------:R-:W-:Y:S01]  /*0c90*/  IADD3 R5, PT, PT, R5, R6, RZ ;  /* 0x0000000605057210 */ /* 0x000fe20007ffe0ff */
[----:B0-----:R-:W-:-:S04]  /*0ca0*/  FFMA R11, R8, R9, 1 ;  /* 0x3f800000080b7423 */ /* 0x001fc80000000009 */
[----:B------:R-:W-:-:S04]  /*0cb0*/  FFMA R10, R8, R11, R8 ;  /* 0x0000000b080a7223 */ /* 0x000fc80000000008 */
[----:B------:R-:W-:-:S04]  /*0cc0*/  FFMA R3, R0, R10, RZ ;  /* 0x0000000a00037223 */ /* 0x000fc800000000ff */
[----:B------:R-:W-:-:S04]  /*0cd0*/  FFMA R8, R9, R3, R0 ;  /* 0x0000000309087223 */ /* 0x000fc80000000000 */
[----:B------:R-:W-:-:S04]  /*0ce0*/  FFMA R11, R10, R8, R3 ;  /* 0x000000080a0b7223 */ /* 0x000fc80000000003 */
[----:B------:R-:W-:-:S04]  /*0cf0*/  FFMA R8, R9, R11, R0 ;  /* 0x0000000b09087223 */ /* 0x000fc80000000000 */
[----:B------:R-:W-:-:S05]  /*0d00*/  FFMA R0, R10, R8, R11 ;  /* 0x000000080a007223 */ /* 0x000fca000000000b */
[----:B------:R-:W-:-:S04]  /*0d10*/  SHF.R.U32.HI R3, RZ, 0x17, R0 ;  /* 0x00000017ff037819 */ /* 0x000fc80000011600 */
[----:B------:R-:W-:-:S04]  /*0d20*/  LOP3.LUT R3, R3, 0xff, RZ, 0xc0, !PT ;  /* 0x000000ff03037812 */ /* 0x000fc800078ec0ff */
[----:B------:R-:W-:-:S04]  /*0d30*/  IADD3 R7, PT, PT, R3, R5, RZ ;  /* 0x0000000503077210 */ /* 0x000fc80007ffe0ff */
[----:B------:R-:W-:-:S04]  /*0d40*/  IADD3 R3, PT, PT, R7, -0x1, RZ ;  /* 0xffffffff07037810 */ /* 0x000fc80007ffe0ff */
[----:B------:R-:W-:-:S13]  /*0d50*/  ISETP.GE.U32.AND P0, PT, R3, 0xfe, PT ;  /* 0x000000fe0300780c */ /* 0x000fda0003f06070 */
[----:B------:R-:W-:Y:S05]  /*0d60*/  @!P0 BRA `(.L_x_16) ;  /* 0x0000000000808947 */ /* 0x000fea0003800000 */
[----:B------:R-:W-:-:S13]  /*0d70*/  ISETP.GT.AND P0, PT, R7, 0xfe, PT ;  /* 0x000000fe0700780c */ /* 0x000fda0003f04270 */
[----:B------:R-:W-:Y:S05]  /*0d80*/  @P0 BRA `(.L_x_17) ;  /* 0x00000000006c0947 */ /* 0x000fea0003800000 */
[----:B------:R-:W-:-:S13]  /*0d90*/  ISETP.GE.AND P0, PT, R7, 0x1, PT ;  /* 0x000000010700780c */ /* 0x000fda0003f06270 */
[----:B------:R-:W-:Y:S05]  /*0da0*/  @P0 BRA `(.L_x_18) ;  /* 0x0000000000740947 */ /* 0x000fea0003800000 */
[----:B------:R-:W-:Y:S02]  /*0db0*/  ISETP.GE.AND P0, PT, R7, -0x18, PT ;  /* 0xffffffe80700780c */ /* 0x000fe40003f06270 */
[----:B------:R-:W-:-:S11]  /*0dc0*/  LOP3.LUT R0, R0, 0x80000000, RZ, 0xc0, !PT ;  /* 0x8000000000007812 */ /* 0x000fd600078ec0ff */
[----:B------:R-:W-:Y:S05]  /*0dd0*/  @!P0 BRA `(.L_x_18) ;  /* 0x0000000000688947 */ /* 0x000fea0003800000 */
[CCC-:B------:R-:W-:Y:S01]  /*0de0*/  FFMA.RZ R3, R10.reuse, R8.reuse, R11.reuse ;  /* 0x000000080a037223 */ /* 0x1c0fe2000000c00b */
[C---:B------:R-:W-:Y:S01]  /*0df0*/  IADD3 R6, PT, PT, R7.reuse, 0x20, RZ ;  /* 0x0000002007067810 */ /* 0x040fe20007ffe0ff */
[CCC-:B------:R-:W-:Y:S01]  /*0e00*/  FFMA.RM R4, R10.reuse, R8.reuse, R11.reuse ;  /* 0x000000080a047223 */ /* 0x1c0fe2000000400b */
[----:B------:R-:W-:Y:S02]  /*0e10*/  ISETP.NE.AND P2, PT, R7, RZ, PT ;  /* 0x000000ff0700720c */ /* 0x000fe40003f45270 */
[----:B------:R-:W-:Y:S01]  /*0e20*/  LOP3.LUT R5, R3, 0x7fffff, RZ, 0xc0, !PT ;  /* 0x007fffff03057812 */ /* 0x000fe200078ec0ff */
[----:B------:R-:W-:Y:S01]  /*0e30*/  FFMA.RP R3, R10, R8, R11 ;  /* 0x000000080a037223 */ /* 0x000fe2000000800b */
[----:B------:R-:W-:Y:S02]  /*0e40*/  ISETP.NE.AND P1, PT, R7, RZ, PT ;  /* 0x000000ff0700720c */ /* 0x000fe40003f25270 */
[----:B------:R-:W-:Y:S02]  /*0e50*/  LOP3.LUT R5, R5, 0x800000, RZ, 0xfc, !PT ;  /* 0x0080000005057812 */ /* 0x000fe400078efcff */
[----:B------:R-:W-:-:S02]  /*0e60*/  IADD3 R7, PT, PT, -R7, RZ, RZ ;  /* 0x000000ff07077210 */ /* 0x000fc40007ffe1ff */
[----:B------:R-:W-:Y:S02]  /*0e70*/  SHF.L.U32 R6, R5, R6, RZ ;  /* 0x0000000605067219 */ /* 0x000fe400000006ff */
[----:B------:R-:W-:Y:S02]  /*0e80*/  FSETP.NEU.FTZ.AND P0, PT, R3, R4, PT ;  /* 0x000000040300720b */ /* 0x000fe40003f1d000 */
[----:B------:R-:W-:Y:S02]  /*0e90*/  SEL R4, R7, RZ, P2 ;  /* 0x000000ff07047207 */ /* 0x000fe40001000000 */
[----:B------:R-:W-:Y:S02]  /*0ea0*/  ISETP.NE.AND P1, PT, R6, RZ, P1 ;  /* 0x000000ff0600720c */ /* 0x000fe40000f25270 */
[----:B------:R-:W-:Y:S02]  /*0eb0*/  SHF.R.U32.HI R4, RZ, R4, R5 ;  /* 0x00000004ff047219 */ /* 0x000fe40000011605 */
[----:B------:R-:W-:-:S02]  /*0ec0*/  PLOP3.LUT P0, PT, P0, P1, PT, 0xf8, 0x8f ;  /* 0x00000000008f781c */ /* 0x000fc40000703f70 */
[----:B------:R-:W-:Y:S02]  /*0ed0*/  SHF.R.U32.HI R6, RZ, 0x1, R4 ;  /* 0x00000001ff067819 */ /* 0x000fe40000011604 */
[----:B------:R-:W-:-:S04]  /*0ee0*/  SEL R3, RZ, 0x1, !P0 ;  /* 0x00000001ff037807 */ /* 0x000fc80004000000 */
[----:B------:R-:W-:-:S04]  /*0ef0*/  LOP3.LUT R3, R3, 0x1, R6, 0xf8, !PT ;  /* 0x0000000103037812 */ /* 0x000fc800078ef806 */
[----:B------:R-:W-:-:S04]  /*0f00*/  LOP3.LUT R3, R3, R4, RZ, 0xc0, !PT ;  /* 0x0000000403037212 */ /* 0x000fc800078ec0ff */
[----:B------:R-:W-:-:S04]  /*0f10*/  IADD3 R3, PT, PT, R6, R3, RZ ;  /* 0x0000000306037210 */ /* 0x000fc80007ffe0ff */
[----:B------:R-:W-:Y:S01]  /*0f20*/  LOP3.LUT R0, R3, R0, RZ, 0xfc, !PT ;  /* 0x0000000003007212 */ /* 0x000fe200078efcff */
[----:B------:R-:W-:Y:S06]  /*0f30*/  BRA `(.L_x_18) ;  /* 0x0000000000107947 */ /* 0x000fec0003800000 */
.L_x_17:
[----:B------:R-:W-:-:S04]  /*0f40*/  LOP3.LUT R0, R0, 0x80000000, RZ, 0xc0, !PT ;  /* 0x8000000000007812 */ /* 0x000fc800078ec0ff */
[----:B------:R-:W-:Y:S01]  /*0f50*/  LOP3.LUT R0, R0, 0x7f800000, RZ, 0xfc, !PT ;  /* 0x7f80000000007812 */ /* 0x000fe200078efcff */
[----:B------:R-:W-:Y:S06]  /*0f60*/  BRA `(.L_x_18) ;  /* 0x0000000000047947 */ /* 0x000fec0003800000 */
.L_x_16:
[----:B------:R-:W-:-:S07]  /*0f70*/  LEA R0, R5, R0, 0x17 ;  /* 0x0000000005007211 */ /* 0x000fce00078eb8ff */
.L_x_18:
[----:B------:R-:W-:Y:S05]  /*0f80*/  BSYNC.RECONVERGENT B2 ;  /* 0x0000000000027941 */ /* 0x000fea0003800200 */
.L_x_15:
[----:B------:R-:W-:Y:S05]  /*0f90*/  BRA `(.L_x_19) ;  /* 0x0000000000207947 */ /* 0x000fea0003800000 */
.L_x_14:
[----:B------:R-:W-:-:S04]  /*0fa0*/  LOP3.LUT R0, R4, 0x80000000, R3, 0x48, !PT ;  /* 0x8000000004007812 */ /* 0x000fc800078e4803 */
[----:B------:R-:W-:Y:S01]  /*0fb0*/  LOP3.LUT R0, R0, 0x7f800000, RZ, 0xfc, !PT ;  /* 0x7f80000000007812 */ /* 0x000fe200078efcff */
[----:B------:R-:W-:Y:S06]  /*0fc0*/  BRA `(.L_x_19) ;  /* 0x0000000000147947 */ /* 0x000fec0003800000 */
.L_x_13:
[----:B------:R-:W-:Y:S01]  /*0fd0*/  LOP3.LUT R0, R4, 0x80000000, R3, 0x48, !PT ;  /* 0x8000000004007812 */ /* 0x000fe200078e4803 */
[----:B------:R-:W-:Y:S06]  /*0fe0*/  BRA `(.L_x_19) ;  /* 0x00000000000c7947 */ /* 0x000fec0003800000 */
.L_x_12:
[----:B------:R-:W0:Y:S01]  /*0ff0*/  MUFU.RSQ R0, -QNAN ;  /* 0xffc0000000007908 */ /* 0x000e220000001400 */
[----:B------:R-:W-:Y:S05]  /*1000*/  BRA `(.L_x_19) ;  /* 0x0000000000047947 */ /* 0x000fea0003800000 */
.L_x_11:
[----:B------:R-:W-:-:S07]  /*1010*/  FADD.FTZ R0, R3, R0 ;  /* 0x0000000003007221 */ /* 0x000fce0000010000 */
.L_x_19:
[----:B------:R-:W-:Y:S05]  /*1020*/  BSYNC.RECONVERGENT B1 ;  /* 0x0000000000017941 */ /* 0x000fea0003800200 */
.L_x_9:
[----:B------:R-:W-:-:S04]  /*1030*/  HFMA2 R3, -RZ, RZ, 0, 0 ;  /* 0x00000000ff037431 */ /* 0x000fc800000001ff */
[----:B0-----:R-:W-:Y:S05]  /*1040*/  RET.REL.NODEC R2 `(_Z16computeBiasGradsPfS_ii) ;  /* 0xffffffec02ec7950 */ /* 0x001fea0003c3ffff */
.L_x_20:
        /* <DEDUP_REMOVED lines=11> */
.L_x_70:


//--------------------- .text._Z19applyReLUDerivativePfS_i --------------------------
	.section	.text._Z19applyReLUDerivativePfS_i,"ax",@progbits
	.align	128
        .global         _Z19applyReLUDerivativePfS_i
        .type           _Z19applyReLUDerivativePfS_i,@function
        .size           _Z19applyReLUDerivativePfS_i,(.L_x_74 - _Z19applyReLUDerivativePfS_i)
        .other          _Z19applyReLUDerivativePfS_i,@"STO_CUDA_ENTRY STV_DEFAULT"
_Z19applyReLUDerivativePfS_i:
.text._Z19applyReLUDerivativePfS_i:
[----:B------:R-:W-:Y:S01]  /*0000*/  LDC R1, c[0x0][0x37c] ;  /* 0x0000df00ff017b82 */ /* 0x000fe20000000800 */
[----:B------:R-:W0:Y:S07]  /*0010*/  S2R R0, SR_TID.X ;  /* 0x0000000000007919 */ /* 0x000e2e0000002100 */
[----:B------:R-:W0:Y:S01]  /*0020*/  S2UR UR4, SR_CTAID.X ;  /* 0x00000000000479c3 */ /* 0x000e220000002500 */
[----:B------:R-:W1:Y:S07]  /*0030*/  LDCU UR5, c[0x0][0x390] ;  /* 0x00007200ff0577ac */ /* 0x000e6e0008000800 */
[----:B------:R-:W0:Y:S02]  /*0040*/  LDC R7, c[0x0][0x360] ;  /* 0x0000d800ff077b82 */ /* 0x000e240000000800 */
[----:B0-----:R-:W-:-:S05]  /*0050*/  IMAD R7, R7, UR4, R0 ;  /* 0x0000000407077c24 */ /* 0x001fca000f8e0200 */
[----:B-1----:R-:W-:-:S13]  /*0060*/  ISETP.GE.AND P0, PT, R7, UR5, PT ;  /* 0x0000000507007c0c */ /* 0x002fda000bf06270 */
[----:B------:R-:W-:Y:S05]  /*0070*/  @P0 EXIT ;  /* 0x000000000000094d */ /* 0x000fea0003800000 */
[----:B------:R-:W0:Y:S01]  /*0080*/  LDC.64 R2, c[0x0][0x388] ;  /* 0x0000e200ff027b82 */ /* 0x000e220000000a00 */
[----:B------:R-:W1:Y:S07]  /*0090*/  LDCU.64 UR4, c[0x0][0x358] ;  /* 0x00006b00ff0477ac */ /* 0x000e6e0008000a00 */
[----:B------:R-:W2:Y:S01]  /*00a0*/  LDC.64 R4, c[0x0][0x380] ;  /* 0x0000e000ff047b82 */ /* 0x000ea20000000a00 */
[----:B0-----:R-:W-:-:S06]  /*00b0*/  IMAD.WIDE R2, R7, 0x4, R2 ;  /* 0x0000000407027825 */ /* 0x001fcc00078e0202 */
[----:B-1----:R-:W3:Y:S01]  /*00c0*/  LDG.E R2, desc[UR4][R2.64] ;  /* 0x0000000402027981 */ /* 0x002ee2000c1e1900 */
[----:B--2---:R-:W-:-:S05]  /*00d0*/  IMAD.WIDE R4, R7, 0x4, R4 ;  /* 0x0000000407047825 */ /* 0x004fca00078e0204 */
[----:B------:R-:W2:Y:S01]  /*00e0*/  LDG.E R7, desc[UR4][R4.64] ;  /* 0x0000000404077981 */ /* 0x000ea2000c1e1900 */
[----:B---3--:R-:W-:-:S05]  /*00f0*/  FSET.BF.GT.AND R0, R2, RZ, PT ;  /* 0x000000ff0200720a */ /* 0x008fca0003804000 */
[----:B--2---:R-:W-:-:S05]  /*0100*/  FMUL R7, R0, R7 ;  /* 0x0000000700077220 */ /* 0x004fca0000400000 */
[----:B------:R-:W-:Y:S01]  /*0110*/  STG.E desc[UR4][R4.64], R7 ;  /* 0x0000000704007986 */ /* 0x000fe2000c101904 */
[----:B------:R-:W-:Y:S05]  /*0120*/  EXIT ;  /* 0x000000000000794d */ /* 0x000fea0003800000 */
.L_x_21:
        /* <DEDUP_REMOVED lines=13> */
.L_x_74:


//--------------------- .text._Z26calculateBatchLossAccuracyPfS_S_Pii --------------------------
	.section	.text._Z26calculateBatchLossAccuracyPfS_S_Pii,"ax",@progbits
	.align	128
        .global         _Z26calculateBatchLossAccuracyPfS_S_Pii
        .type           _Z26calculateBatchLossAccuracyPfS_S_Pii,@function
        .size           _Z26calculateBatchLossAccuracyPfS_S_Pii,(.L_x_75 - _Z26calculateBatchLossAccuracyPfS_S_Pii)
        .other          _Z26calculateBatchLossAccuracyPfS_S_Pii,@"STO_CUDA_ENTRY STV_DEFAULT"
_Z26calculateBatchLossAccuracyPfS_S_Pii:
.text._Z26calculateBatchLossAccuracyPfS_S_Pii:
[----:B------:R-:W-:Y:S01]  /*0000*/  LDC R1, c[0x0][0x37c] ;  /* 0x0000df00ff017b82 */ /* 0x000fe20000000800 */
[----:B------:R-:W0:Y:S07]  /*0010*/  S2R R3, SR_TID.X ;  /* 0x0000000000037919 */ /* 0x000e2e0000002100 */
[----:B------:R-:W1:Y:S01]  /*0020*/  S2UR UR6, SR_CgaCtaId ;  /* 0x00000000000679c3 */ /* 0x000e620000008800 */
[----:B------:R-:W-:Y:S01]  /*0030*/  UMOV UR4, 0x400 ;  /* 0x0000040000047882 */ /* 0x000fe20000000000 */
[----:B------:R-:W2:Y:S01]  /*0040*/  LDCU UR8, c[0x0][0x3a0] ;  /* 0x00007400ff0877ac */ /* 0x000ea20008000800 */
[----:B------:R-:W2:Y:S01]  /*0050*/  S2R R7, SR_CTAID.X ;  /* 0x0000000000077919 */ /* 0x000ea20000002500 */
[----:B------:R-:W-:Y:S01]  /*0060*/  BSSY.RECONVERGENT B0, `(.L_x_22) ;  /* 0x0000173000007945 */ /* 0x000fe20003800200 */
[----:B------:R-:W-:-:S02]  /*0070*/  UIADD3 UR5, UPT, UPT, UR4, 0x400, URZ ;  /* 0x0000040004057890 */ /* 0x000fc4000fffe0ff */
[----:B-1----:R-:W-:Y:S02]  /*0080*/  ULEA UR4, UR6, UR4, 0x18 ;  /* 0x0000000406047291 */ /* 0x002fe4000f8ec0ff */
[----:B------:R-:W-:Y:S01]  /*0090*/  ULEA UR5, UR6, UR5, 0x18 ;  /* 0x0000000506057291 */ /* 0x000fe2000f8ec0ff */
[----:B------:R-:W1:Y:S03]  /*00a0*/  LDCU.64 UR6, c[0x0][0x358] ;  /* 0x00006b00ff0677ac */ /* 0x000e660008000a00 */
[C---:B0-----:R-:W-:Y:S02]  /*00b0*/  LEA R0, R3.reuse, UR4, 0x2 ;  /* 0x0000000403007c11 */ /* 0x041fe4000f8e10ff */
[----:B------:R-:W-:Y:S02]  /*00c0*/  LEA R2, R3, UR5, 0x2 ;  /* 0x0000000503027c11 */ /* 0x000fe4000f8e10ff */
[----:B--2---:R-:W-:Y:S01]  /*00d0*/  ISETP.GE.AND P0, PT, R7, UR8, PT ;  /* 0x0000000807007c0c */ /* 0x004fe2000bf06270 */
[----:B------:R0:W-:Y:S03]  /*00e0*/  STS [R0], RZ ;  /* 0x000000ff00007388 */ /* 0x0001e60000000800 */
[----:B------:R-:W-:Y:S01]  /*00f0*/  ISETP.NE.OR P0, PT, R3, RZ, P0 ;  /* 0x000000ff0300720c */ /* 0x000fe20000705670 */
[----:B------:R0:W-:-:S12]  /*0100*/  STS [R2], RZ ;  /* 0x000000ff02007388 */ /* 0x0001d80000000800 */
[----:B01----:R-:W-:Y:S05]  /*0110*/  @P0 BRA `(.L_x_23) ;  /* 0x00000014009c0947 */ /* 0x003fea0003800000 */
[----:B------:R-:W0:Y:S01]  /*0120*/  LDC.64 R16, c[0x0][0x380] ;  /* 0x0000e000ff107b82 */ /* 0x000e220000000a00 */
[----:B------:R-:W-:-:S07]  /*0130*/  IMAD R7, R7, 0xa, RZ ;  /* 0x0000000a07077824 */ /* 0x000fce00078e02ff */
[----:B------:R-:W1:Y:S01]  /*0140*/  LDC.64 R14, c[0x0][0x388] ;  /* 0x0000e200ff0e7b82 */ /* 0x000e620000000a00 */
[----:B0-----:R-:W-:-:S05]  /*0150*/  IMAD.WIDE.U32 R16, R7, 0x4, R16 ;  /* 0x0000000407107825 */ /* 0x001fca00078e0010 */
[----:B------:R-:W2:Y:S04]  /*0160*/  LDG.E R3, desc[UR6][R16.64+0x4] ;  /* 0x0000040610037981 */ /* 0x000ea8000c1e1900 */
[----:B------:R-:W2:Y:S04]  /*0170*/  LDG.E R4, desc[UR6][R16.64] ;  /* 0x0000000610047981 */ /* 0x000ea8000c1e1900 */
[----:B------:R-:W3:Y:S01]  /*0180*/  LDG.E R5, desc[UR6][R16.64+0x8] ;  /* 0x0000080610057981 */ /* 0x000ee2000c1e1900 */
[----:B-1----:R-:W-:-:S03]  /*0190*/  IMAD.WIDE.U32 R14, R7, 0x4, R14 ;  /* 0x00000004070e7825 */ /* 0x002fc600078e000e */
[----:B------:R-:W4:Y:S04]  /*01a0*/  LDG.E R6, desc[UR6][R16.64+0xc] ;  /* 0x00000c0610067981 */ /* 0x000f28000c1e1900 */
[----:B------:R-:W5:Y:S04]  /*01b0*/  LDG.E R28, desc[UR6][R14.64+0x4] ;  /* 0x000004060e1c7981 */ /* 0x000f68000c1e1900 */
[----:B------:R-:W5:Y:S04]  /*01c0*/  LDG.E R23, desc[UR6][R14.64] ;  /* 0x000000060e177981 */ /* 0x000f68000c1e1900 */
[----:B------:R-:W4:Y:S04]  /*01d0*/  LDG.E R7, desc[UR6][R16.64+0x10] ;  /* 0x0000100610077981 */ /* 0x000f28000c1e1900 */
[----:B------:R-:W4:Y:S04]  /*01e0*/  LDG.E R27, desc[UR6][R14.64+0x8] ;  /* 0x000008060e1b7981 */ /* 0x000f28000c1e1900 */
[----:B------:R-:W4:Y:S01]  /*01f0*/  LDG.E R26, desc[UR6][R14.64+0xc] ;  /* 0x00000c060e1a7981 */ /* 0x000f22000c1e1900 */
[----:B--2---:R-:W-:-:S04]  /*0200*/  FSETP.GT.AND P0, PT, R3, R4, PT ;  /* 0x000000040300720b */ /* 0x004fc80003f04000 */
[----:B------:R-:W-:-:S05]  /*0210*/  SEL R11, RZ, 0x1, !P0 ;  /* 0x00000001ff0b7807 */ /* 0x000fca0004000000 */
[----:B------:R-:W-:-:S06]  /*0220*/  IMAD.WIDE.U32 R8, R11, 0x4, R16 ;  /* 0x000000040b087825 */ /* 0x000fcc00078e0010 */
[----:B------:R-:W3:Y:S02]  /*0230*/  LDG.E R8, desc[UR6][R8.64] ;  /* 0x0000000608087981 */ /* 0x000ee4000c1e1900 */
[----:B---3--:R-:W-:Y:S02]  /*0240*/  FSETP.GT.AND P0, PT, R5, R8, PT ;  /* 0x000000080500720b */ /* 0x008fe40003f04000 */
[----:B-----5:R-:W-:Y:S01]  /*0250*/  FSETP.GT.AND P1, PT, R28, R23, PT ;  /* 0x000000171c00720b */ /* 0x020fe20003f24000 */
[----:B------:R-:W2:Y:S01]  /*0260*/  LDG.E R8, desc[UR6][R16.64+0x14] ;  /* 0x0000140610087981 */ /* 0x000ea2000c1e1900 */
[----:B------:R-:W-:-:S05]  /*0270*/  SEL R11, R11, 0x2, !P0 ;  /* 0x000000020b0b7807 */ /* 0x000fca0004000000 */
[----:B------:R-:W-:-:S06]  /*0280*/  IMAD.WIDE.U32 R12, R11, 0x4, R16 ;  /* 0x000000040b0c7825 */ /* 0x000fcc00078e0010 */
[----:B------:R-:W4:Y:S01]  /*0290*/  LDG.E R13, desc[UR6][R12.64] ;  /* 0x000000060c0d7981 */ /* 0x000f22000c1e1900 */
[----:B------:R-:W-:Y:S02]  /*02a0*/  SEL R19, RZ, 0x1, !P1 ;  /* 0x00000001ff137807 */ /* 0x000fe40004800000 */
[----:B----4-:R-:W-:-:S04]  /*02b0*/  FSETP.GT.AND P0, PT, R6, R13, PT ;  /* 0x0000000d0600720b */ /* 0x010fc80003f04000 */
[----:B------:R-:W-:Y:S01]  /*02c0*/  SEL R9, R11, 0x3, !P0 ;  /* 0x000000030b097807 */ /* 0x000fe20004000000 */
[----:B------:R-:W-:-:S04]  /*02d0*/  IMAD.WIDE.U32 R10, R19, 0x4, R14 ;  /* 0x00000004130a7825 */ /* 0x000fc800078e000e */
[----:B------:R-:W-:Y:S02]  /*02e0*/  IMAD.WIDE.U32 R20, R9, 0x4, R16 ;  /* 0x0000000409147825 */ /* 0x000fe400078e0010 */
[----:B------:R-:W3:Y:S04]  /*02f0*/  LDG.E R10, desc[UR6][R10.64] ;  /* 0x000000060a0a7981 */ /* 0x000ee8000c1e1900 */
[----:B------:R-:W4:Y:S01]  /*0300*/  LDG.E R20, desc[UR6][R20.64] ;  /* 0x0000000614147981 */ /* 0x000f22000c1e1900 */
[----:B---3--:R-:W-:Y:S02]  /*0310*/  FSETP.GT.AND P1, PT, R27, R10, PT ;  /* 0x0000000a1b00720b */ /* 0x008fe40003f24000 */
[----:B----4-:R-:W-:-:S04]  /*0320*/  FSETP.GT.AND P0, PT, R7, R20, PT ;  /* 0x000000140700720b */ /* 0x010fc80003f04000 */
[----:B------:R-:W-:Y:S02]  /*0330*/  SEL R9, R9, 0x4, !P0 ;  /* 0x0000000409097807 */ /* 0x000fe40004000000 */
[----:B------:R-:W-:-:S03]  /*0340*/  SEL R25, R19, 0x2, !P1 ;  /* 0x0000000213197807 */ /* 0x000fc60004800000 */
[----:B------:R-:W-:-:S04]  /*0350*/  IMAD.WIDE.U32 R18, R9, 0x4, R16 ;  /* 0x0000000409127825 */ /* 0x000fc800078e0010 */
[----:B------:R-:W-:Y:S02]  /*0360*/  IMAD.WIDE.U32 R12, R25, 0x4, R14 ;  /* 0x00000004190c7825 */ /* 0x000fe400078e000e */
[----:B------:R-:W2:Y:S04]  /*0370*/  LDG.E R19, desc[UR6][R18.64] ;  /* 0x0000000612137981 */ /* 0x000ea8000c1e1900 */
[----:B------:R-:W3:Y:S01]  /*0380*/  LDG.E R13, desc[UR6][R12.64] ;  /* 0x000000060c0d7981 */ /* 0x000ee2000c1e1900 */
[----:B--2---:R-:W-:-:S04]  /*0390*/  FSETP.GT.AND P0, PT, R8, R19, PT ;  /* 0x000000130800720b */ /* 0x004fc80003f04000 */
[----:B------:R-:W-:Y:S02]  /*03a0*/  SEL R29, R9, 0x5, !P0 ;  /* 0x00000005091d7807 */ /* 0x000fe40004000000 */
[----:B---3--:R-:W-:Y:S01]  /*03b0*/  FSETP.GT.AND P1, PT, R26, R13, PT ;  /* 0x0000000d1a00720b */ /* 0x008fe20003f24000 */
[----:B------:R-:W2:Y:S02]  /*03c0*/  LDG.E R9, desc[UR6][R16.64+0x18] ;  /* 0x0000180610097981 */ /* 0x000ea4000c1e1900 */
[----:B------:R-:W-:Y:S01]  /*03d0*/  IMAD.WIDE.U32 R10, R29, 0x4, R16 ;  /* 0x000000041d0a7825 */ /* 0x000fe200078e0010 */
[----:B------:R-:W-:Y:S02]  /*03e0*/  SEL R24, R25, 0x3, !P1 ;  /* 0x0000000319187807 */ /* 0x000fe40004800000 */
[----:B------:R-:W3:Y:S03]  /*03f0*/  LDG.E R25, desc[UR6][R14.64+0x10] ;  /* 0x000010060e197981 */ /* 0x000ee6000c1e1900 */
[----:B------:R-:W-:Y:S01]  /*0400*/  IMAD.WIDE.U32 R20, R24, 0x4, R14 ;  /* 0x0000000418147825 */ /* 0x000fe200078e000e */
[----:B------:R-:W2:Y:S05]  /*0410*/  LDG.E R10, desc[UR6][R10.64] ;  /* 0x000000060a0a7981 */ /* 0x000eaa000c1e1900 */
[----:B------:R-:W3:Y:S04]  /*0420*/  LDG.E R20, desc[UR6][R20.64] ;  /* 0x0000000614147981 */ /* 0x000ee8000c1e1900 */
[----:B------:R-:W4:Y:S01]  /*0430*/  LDG.E R11, desc[UR6][R16.64+0x20] ;  /* 0x00002006100b7981 */ /* 0x000f22000c1e1900 */
[----:B--2---:R-:W-:-:S03]  /*0440*/  FSETP.GT.AND P0, PT, R9, R10, PT ;  /* 0x0000000a0900720b */ /* 0x004fc60003f04000 */
[----:B------:R-:W2:Y:S01]  /*0450*/  LDG.E R10, desc[UR6][R16.64+0x1c] ;  /* 0x00001c06100a7981 */ /* 0x000ea2000c1e1900 */
[----:B------:R-:W-:Y:S02]  /*0460*/  SEL R22, R29, 0x6, !P0 ;  /* 0x000000061d167807 */ /* 0x000fe40004000000 */
[----:B---3--:R-:W-:-:S03]  /*0470*/  FSETP.GT.AND P0, PT, R25, R20, PT ;  /* 0x000000141900720b */ /* 0x008fc60003f04000 */
[----:B------:R-:W-:Y:S01]  /*0480*/  IMAD.WIDE.U32 R18, R22, 0x4, R16 ;  /* 0x0000000416127825 */ /* 0x000fe200078e0010 */
[----:B------:R-:W-:Y:S02]  /*0490*/  SEL R29, R24, 0x4, !P0 ;  /* 0x00000004181d7807 */ /* 0x000fe40004000000 */
[----:B------:R-:W3:Y:S03]  /*04a0*/  LDG.E R24, desc[UR6][R14.64+0x14] ;  /* 0x000014060e187981 */ /* 0x000ee6000c1e1900 */
[----:B------:R-:W-:Y:S01]  /*04b0*/  IMAD.WIDE.U32 R12, R29, 0x4, R14 ;  /* 0x000000041d0c7825 */ /* 0x000fe200078e000e */
[----:B------:R-:W2:Y:S05]  /*04c0*/  LDG.E R19, desc[UR6][R18.64] ;  /* 0x0000000612137981 */ /* 0x000eaa000c1e1900 */
[----:B------:R-:W3:Y:S01]  /*04d0*/  LDG.E R13, desc[UR6][R12.64] ;  /* 0x000000060c0d7981 */ /* 0x000ee2000c1e1900 */
[----:B--2---:R-:W-:-:S04]  /*04e0*/  FSETP.GT.AND P0, PT, R10, R19, PT ;  /* 0x000000130a00720b */ /* 0x004fc80003f04000 */
[----:B------:R-:W-:Y:S02]  /*04f0*/  SEL R20, R22, 0x7, !P0 ;  /* 0x0000000716147807 */ /* 0x000fe40004000000 */
[----:B---3--:R-:W-:-:S03]  /*0500*/  FSETP.GT.AND P0, PT, R24, R13, PT ;  /* 0x0000000d1800720b */ /* 0x008fc60003f04000 */
[----:B------:R-:W-:Y:S01]  /*0510*/  IMAD.WIDE.U32 R12, R20, 0x4, R16 ;  /* 0x00000004140c7825 */ /* 0x000fe200078e0010 */
[----:B------:R-:W-:-:S04]  /*0520*/  SEL R21, R29, 0x5, !P0 ;  /* 0x000000051d157807 */ /* 0x000fc80004000000 */
[----:B------:R-:W4:Y:S01]  /*0530*/  LDG.E R22, desc[UR6][R12.64] ;  /* 0x000000060c167981 */ /* 0x000f22000c1e1900 */
[----:B------:R-:W-:-:S06]  /*0540*/  IMAD.WIDE.U32 R18, R21, 0x4, R14 ;  /* 0x0000000415127825 */ /* 0x000fcc00078e000e */
[----:B------:R-:W2:Y:S04]  /*0550*/  LDG.E R18, desc[UR6][R18.64] ;  /* 0x0000000612127981 */ /* 0x000ea8000c1e1900 */
[----:B------:R-:W2:Y:S04]  /*0560*/  LDG.E R13, desc[UR6][R14.64+0x18] ;  /* 0x000018060e0d7981 */ /* 0x000ea8000c1e1900 */
[----:B------:R0:W3:Y:S01]  /*0570*/  LDG.E R12, desc[UR6][R16.64+0x24] ;  /* 0x00002406100c7981 */ /* 0x0000e2000c1e1900 */
[----:B----4-:R-:W-:-:S04]  /*0580*/  FSETP.GT.AND P0, PT, R11, R22, PT ;  /* 0x000000160b00720b */ /* 0x010fc80003f04000 */
[----:B------:R-:W-:Y:S02]  /*0590*/  SEL R29, R20, 0x8, !P0 ;  /* 0x00000008141d7807 */ /* 0x000fe40004000000 */
[----:B--2---:R-:W-:-:S04]  /*05a0*/  FSETP.GT.AND P0, PT, R13, R18, PT ;  /* 0x000000120d00720b */ /* 0x004fc80003f04000 */
[----:B------:R-:W-:Y:S01]  /*05b0*/  SEL R22, R21, 0x6, !P0 ;  /* 0x0000000615167807 */ /* 0x000fe20004000000 */
[----:B------:R-:W-:-:S04]  /*05c0*/  IMAD.WIDE.U32 R18, R29, 0x4, R16 ;  /* 0x000000041d127825 */ /* 0x000fc800078e0010 */
[----:B------:R-:W-:Y:S02]  /*05d0*/  IMAD.WIDE.U32 R20, R22, 0x4, R14 ;  /* 0x0000000416147825 */ /* 0x000fe400078e000e */
[----:B------:R-:W3:Y:S04]  /*05e0*/  LDG.E R19, desc[UR6][R18.64] ;  /* 0x0000000612137981 */ /* 0x000ee8000c1e1900 */
[----:B------:R-:W2:Y:S04]  /*05f0*/  LDG.E R21, desc[UR6][R20.64] ;  /* 0x0000000614157981 */ /* 0x000ea8000c1e1900 */
[----:B------:R-:W2:Y:S04]  /*0600*/  LDG.E R18, desc[UR6][R14.64+0x1c] ;  /* 0x00001c060e127981 */ /* 0x000ea8000c1e1900 */
[----:B------:R-:W4:Y:S01]  /*0610*/  LDG.E R20, desc[UR6][R14.64+0x24] ;  /* 0x000024060e147981 */ /* 0x000f22000c1e1900 */
[----:B--2---:R-:W-:-:S03]  /*0620*/  FSETP.GT.AND P0, PT, R18, R21, PT ;  /* 0x000000151200720b */ /* 0x004fc60003f04000 */
[----:B------:R-:W2:Y:S01]  /*0630*/  LDG.E R21, desc[UR6][R14.64+0x20] ;  /* 0x000020060e157981 */ /* 0x000ea2000c1e1900 */
[----:B0-----:R-:W-:Y:S02]  /*0640*/  SEL R17, R22, 0x7, !P0 ;  /* 0x0000000716117807 */ /* 0x001fe40004000000 */
[----:B------:R-:W-:-:S03]  /*0650*/  FSETP.GT.AND P0, PT, R23, 0.5, PT ;  /* 0x3f0000001700780b */ /* 0x000fc60003f04000 */
[----:B------:R-:W-:-:S06]  /*0660*/  IMAD.WIDE.U32 R22, R17, 0x4, R14 ;  /* 0x0000000411167825 */ /* 0x000fcc00078e000e */
[----:B------:R-:W2:Y:S02]  /*0670*/  LDG.E R22, desc[UR6][R22.64] ;  /* 0x0000000616167981 */ /* 0x000ea4000c1e1900 */
[----:B--2---:R-:W-:-:S04]  /*0680*/  FSETP.GT.AND P1, PT, R21, R22, PT ;  /* 0x000000161500720b */ /* 0x004fc80003f24000 */
[----:B------:R-:W-:-:S05]  /*0690*/  SEL R22, R17, 0x8, !P1 ;  /* 0x0000000811167807 */ /* 0x000fca0004800000 */
[----:B------:R-:W-:-:S06]  /*06a0*/  IMAD.WIDE.U32 R16, R22, 0x4, R14 ;  /* 0x0000000416107825 */ /* 0x000fcc00078e000e */
[----:B------:R-:W4:Y:S01]  /*06b0*/  LDG.E R17, desc[UR6][R16.64] ;  /* 0x0000000610117981 */ /* 0x000f22000c1e1900 */
[----:B---3--:R-:W-:Y:S02]  /*06c0*/  FSETP.GT.AND P2, PT, R12, R19, PT ;  /* 0x000000130c00720b */ /* 0x008fe40003f44000 */
[----:B------:R-:W-:Y:S02]  /*06d0*/  FSETP.GT.AND P6, PT, R28, 0.5, PT ;  /* 0x3f0000001c00780b */ /* 0x000fe40003fc4000 */
[----:B------:R-:W-:Y:S02]  /*06e0*/  FSETP.GT.AND P5, PT, R27, 0.5, PT ;  /* 0x3f0000001b00780b */ /* 0x000fe40003fa4000 */
[----:B------:R-:W-:Y:S02]  /*06f0*/  FSETP.GT.AND P4, PT, R26, 0.5, PT ;  /* 0x3f0000001a00780b */ /* 0x000fe40003f84000 */
[----:B----4-:R-:W-:-:S04]  /*0700*/  FSETP.GT.AND P1, PT, R20, R17, PT ;  /* 0x000000111400720b */ /* 0x010fc80003f24000 */
[----:B------:R-:W-:-:S04]  /*0710*/  ISETP.EQ.AND P3, PT, R22, R29, !P1 ;  /* 0x0000001d1600720c */ /* 0x000fc80004f62270 */
[----:B------:R-:W-:Y:S02]  /*0720*/  SEL R19, RZ, 0xffffffff, !P3 ;  /* 0xffffffffff137807 */ /* 0x000fe40005800000 */
[----:B------:R-:W-:-:S04]  /*0730*/  @P2 SEL R19, RZ, 0xffffffff, !P1 ;  /* 0xffffffffff132807 */ /* 0x000fc80004800000 */
[----:B------:R-:W-:-:S04]  /*0740*/  LOP3.LUT R19, R19, 0x1, RZ, 0xc0, !PT ;  /* 0x0000000113137812 */ /* 0x000fc800078ec0ff */
[----:B------:R-:W-:-:S13]  /*0750*/  ISETP.NE.U32.AND P1, PT, R19, 0x1, PT ;  /* 0x000000011300780c */ /* 0x000fda0003f25070 */
[----:B------:R-:W-:-:S05]  /*0760*/  @!P1 MOV R19, 0x1 ;  /* 0x0000000100139802 */ /* 0x000fca0000000f00 */
[----:B------:R0:W-:Y:S01]  /*0770*/  @!P1 STS [UR4+0x400], R19 ;  /* 0x00040013ff009988 */ /* 0x0001e20008000804 */
[----:B------:R-:W-:-:S03]  /*0780*/  FSETP.GT.AND P1, PT, R13, 0.5, PT ;  /* 0x3f0000000d00780b */ /* 0x000fc60003f24000 */
[----:B------:R-:W1:Y:S01]  /*0790*/  LDS R13, [UR4] ;  /* 0x00000004ff0d7984 */ /* 0x000e620008000800 */
[----:B------:R-:W-:Y:S02]  /*07a0*/  FSETP.GT.AND P3, PT, R25, 0.5, PT ;  /* 0x3f0000001900780b */ /* 0x000fe40003f64000 */
[----:B------:R-:W-:Y:S01]  /*07b0*/  FSETP.GT.AND P2, PT, R24, 0.5, PT ;  /* 0x3f0000001800780b */ /* 0x000fe20003f44000 */
[----:B0-----:R-:W-:-:S12]  /*07c0*/  @!P0 BRA `(.L_x_24) ;  /* 0x0000000000608947 */ /* 0x001fd80003800000 */
[----:B------:R-:W-:-:S04]  /*07d0*/  FMNMX R14, R4, 1.0000000116860974231e-07, !PT ;  /* 0x33d6bf95040e7809 */ /* 0x000fc80007800000 */
[C---:B------:R-:W-:Y:S02]  /*07e0*/  IADD3 R4, PT, PT, R14.reuse, -0x3f2aaaab, RZ ;  /* 0xc0d555550e047810 */ /* 0x040fe40007ffe0ff */
[----:B------:R-:W-:Y:S02]  /*07f0*/  ISETP.GT.U32.AND P0, PT, R14, 0x7f7fffff, PT ;  /* 0x7f7fffff0e00780c */ /* 0x000fe40003f04070 */
[----:B------:R-:W-:Y:S01]  /*0800*/  LOP3.LUT R17, R4, 0xff800000, RZ, 0xc0, !PT ;  /* 0xff80000004117812 */ /* 0x000fe200078ec0ff */
[----:B------:R-:W-:-:S03]  /*0810*/  HFMA2 R4, -RZ, RZ, 1.5048828125, 33.21875 ;  /* 0x3e055027ff047431 */ /* 0x000fc600000001ff */
[----:B------:R-:W-:-:S05]  /*0820*/  IADD3 R15, PT, PT, R14, -R17, RZ ;  /* 0x800000110e0f7210 */ /* 0x000fca0007ffe0ff */
[----:B------:R-:W-:-:S04]  /*0830*/  FADD R15, R15, -1 ;  /* 0xbf8000000f0f7421 */ /* 0x000fc80000000000 */
[----:B------:R-:W-:-:S04]  /*0840*/  FFMA R4, R15, -R4, 0.14084610342979431152 ;  /* 0x3e1039f60f047423 */ /* 0x000fc80000000804 */
[----:B------:R-:W-:-:S04]  /*0850*/  FFMA R4, R15, R4, -0.12148627638816833496 ;  /* 0xbdf8cdcc0f047423 */ /* 0x000fc80000000004 */
[----:B------:R-:W-:-:S04]  /*0860*/  FFMA R4, R15, R4, 0.13980610668659210205 ;  /* 0x3e0f29550f047423 */ /* 0x000fc80000000004 */
[----:B------:R-:W-:-:S04]  /*0870*/  FFMA R4, R15, R4, -0.16684235632419586182 ;  /* 0xbe2ad8b90f047423 */ /* 0x000fc80000000004 */
[----:B------:R-:W-:-:S04]  /*0880*/  FFMA R4, R15, R4, 0.20012299716472625732 ;  /* 0x3e4ced0b0f047423 */ /* 0x000fc80000000004 */
[----:B------:R-:W-:-:S04]  /*0890*/  FFMA R4, R15, R4, -0.24999669194221496582 ;  /* 0xbe7fff220f047423 */ /* 0x000fc80000000004 */
[----:B------:R-:W-:-:S04]  /*08a0*/  FFMA R4, R15, R4, 0.33333182334899902344 ;  /* 0x3eaaaa780f047423 */ /* 0x000fc80000000004 */
[C---:B------:R-:W-:Y:S01]  /*08b0*/  FFMA R16, R15.reuse, R4, -0.5 ;  /* 0xbf0000000f107423 */ /* 0x040fe20000000004 */
[----:B------:R-:W-:Y:S02]  /*08c0*/  I2FP.F32.S32 R4, R17 ;  /* 0x0000001100047245 */ /* 0x000fe40000201400 */
[----:B------:R-:W-:Y:S01]  /*08d0*/  MOV R17, 0x7f800000 ;  /* 0x7f80000000117802 */ /* 0x000fe20000000f00 */
[C---:B------:R-:W-:Y:S02]  /*08e0*/  FMUL R16, R15.reuse, R16 ;  /* 0x000000100f107220 */ /* 0x040fe40000400000 */
[----:B------:R-:W-:Y:S02]  /*08f0*/  FFMA R4, R4, 1.1920928955078125e-07, RZ ;  /* 0x3400000004047823 */ /* 0x000fe400000000ff */
[----:B------:R-:W-:-:S04]  /*0900*/  FFMA R15, R15, R16, R15 ;  /* 0x000000100f0f7223 */ /* 0x000fc8000000000f */
[----:B------:R-:W-:Y:S01]  /*0910*/  FFMA R4, R4, 0.69314718246459960938, R15 ;  /* 0x3f31721804047823 */ /* 0x000fe2000000000f */
[----:B------:R-:W-:-:S04]  /*0920*/  @P0 FFMA R4, R14, R17, +INF ;  /* 0x7f8000000e040423 */ /* 0x000fc80000000011 */
[----:B-1----:R-:W-:-:S05]  /*0930*/  FADD R13, R13, -R4 ;  /* 0x800000040d0d7221 */ /* 0x002fca0000000000 */
[----:B------:R0:W-:Y:S02]  /*0940*/  STS [UR4], R13 ;  /* 0x0000000dff007988 */ /* 0x0001e40008000804 */
.L_x_24:
[----:B------:R-:W-:Y:S01]  /*0950*/  FSETP.GT.AND P0, PT, R18, 0.5, PT ;  /* 0x3f0000001200780b */ /* 0x000fe20003f04000 */
[----:B------:R-:W-:-:S12]  /*0960*/  @!P6 BRA `(.L_x_25) ;  /* 0x000000000060e947 */ /* 0x000fd80003800000 */
[----:B------:R-:W-:Y:S01]  /*0970*/  FMNMX R4, R3, 1.0000000116860974231e-07, !PT ;  /* 0x33d6bf9503047809 */ /* 0x000fe20007800000 */
[----:B------:R-:W-:-:S03]  /*0980*/  HFMA2 R15, -RZ, RZ, 1.5048828125, 33.21875 ;  /* 0x3e055027ff0f7431 */ /* 0x000fc600000001ff */
[C---:B------:R-:W-:Y:S02]  /*0990*/  IADD3 R3, PT, PT, R4.reuse, -0x3f2aaaab, RZ ;  /* 0xc0d5555504037810 */ /* 0x040fe40007ffe0ff */
[----:B------:R-:W-:Y:S02]  /*09a0*/  ISETP.GT.U32.AND P6, PT, R4, 0x7f7fffff, PT ;  /* 0x7f7fffff0400780c */ /* 0x000fe40003fc4070 */
[----:B------:R-:W-:-:S04]  /*09b0*/  LOP3.LUT R3, R3, 0xff800000, RZ, 0xc0, !PT ;  /* 0xff80000003037812 */ /* 0x000fc800078ec0ff */
[-C--:B------:R-:W-:Y:S02]  /*09c0*/  IADD3 R14, PT, PT, R4, -R3.reuse, RZ ;  /* 0x80000003040e7210 */ /* 0x080fe40007ffe0ff */
[----:B------:R-:W-:-:S03]  /*09d0*/  I2FP.F32.S32 R3, R3 ;  /* 0x0000000300037245 */ /* 0x000fc60000201400 */
[----:B------:R-:W-:Y:S02]  /*09e0*/  FADD R14, R14, -1 ;  /* 0xbf8000000e0e7421 */ /* 0x000fe40000000000 */
[----:B------:R-:W-:Y:S02]  /*09f0*/  FFMA R3, R3, 1.1920928955078125e-07, RZ ;  /* 0x3400000003037823 */ /* 0x000fe400000000ff */
[----:B------:R-:W-:-:S04]  /*0a00*/  FFMA R15, R14, -R15, 0.14084610342979431152 ;  /* 0x3e1039f60e0f7423 */ /* 0x000fc8000000080f */
[----:B------:R-:W-:-:S04]  /*0a10*/  FFMA R15, R14, R15, -0.12148627638816833496 ;  /* 0xbdf8cdcc0e0f7423 */ /* 0x000fc8000000000f */
[----:B------:R-:W-:-:S04]  /*0a20*/  FFMA R15, R14, R15, 0.13980610668659210205 ;  /* 0x3e0f29550e0f7423 */ /* 0x000fc8000000000f */
[----:B------:R-:W-:-:S04]  /*0a30*/  FFMA R15, R14, R15, -0.16684235632419586182 ;  /* 0xbe2ad8b90e0f7423 */ /* 0x000fc8000000000f */
[----:B------:R-:W-:-:S04]  /*0a40*/  FFMA R15, R14, R15, 0.20012299716472625732 ;  /* 0x3e4ced0b0e0f7423 */ /* 0x000fc8000000000f */
[----:B------:R-:W-:-:S04]  /*0a50*/  FFMA R15, R14, R15, -0.24999669194221496582 ;  /* 0xbe7fff220e0f7423 */ /* 0x000fc8000000000f */
[----:B------:R-:W-:-:S04]  /*0a60*/  FFMA R15, R14, R15, 0.33333182334899902344 ;  /* 0x3eaaaa780e0f7423 */ /* 0x000fc8000000000f */
[----:B------:R-:W-:-:S04]  /*0a70*/  FFMA R15, R14, R15, -0.5 ;  /* 0xbf0000000e0f7423 */ /* 0x000fc8000000000f */
[----:B------:R-:W-:-:S04]  /*0a80*/  FMUL R15, R14, R15 ;  /* 0x0000000f0e0f7220 */ /* 0x000fc80000400000 */
[----:B------:R-:W-:Y:S01]  /*0a90*/  FFMA R14, R14, R15, R14 ;  /* 0x0000000f0e0e7223 */ /* 0x000fe2000000000e */
[----:B------:R-:W-:-:S03]  /*0aa0*/  MOV R15, 0x7f800000 ;  /* 0x7f800000000f7802 */ /* 0x000fc60000000f00 */
[----:B------:R-:W-:Y:S02]  /*0ab0*/  FFMA R14, R3, 0.69314718246459960938, R14 ;  /* 0x3f317218030e7823 */ /* 0x000fe4000000000e */
[----:B------:R-:W-:-:S04]  /*0ac0*/  @P6 FFMA R14, R4, R15, +INF ;  /* 0x7f800000040e6423 */ /* 0x000fc8000000000f */
[----:B01----:R-:W-:-:S05]  /*0ad0*/  FADD R13, R13, -R14 ;  /* 0x8000000e0d0d7221 */ /* 0x003fca0000000000 */
[----:B------:R2:W-:Y:S02]  /*0ae0*/  STS [UR4], R13 ;  /* 0x0000000dff007988 */ /* 0x0005e40008000804 */
.L_x_25:
[----:B------:R-:W-:Y:S01]  /*0af0*/  FSETP.GT.AND P6, PT, R21, 0.5, PT ;  /* 0x3f0000001500780b */ /* 0x000fe20003fc4000 */
[----:B------:R-:W-:-:S12]  /*0b00*/  @!P5 BRA `(.L_x_26) ;  /* 0x000000000060d947 */ /* 0x000fd80003800000 */
[----:B------:R-:W-:Y:S01]  /*0b10*/  FMNMX R5, R5, 1.0000000116860974231e-07, !PT ;  /* 0x33d6bf9505057809 */ /* 0x000fe20007800000 */
[----:B------:R-:W-:-:S03]  /*0b20*/  HFMA2 R15, -RZ, RZ, 1.5048828125, 33.21875 ;  /* 0x3e055027ff0f7431 */ /* 0x000fc600000001ff */
[C---:B------:R-:W-:Y:S02]  /*0b30*/  IADD3 R3, PT, PT, R5.reuse, -0x3f2aaaab, RZ ;  /* 0xc0d5555505037810 */ /* 0x040fe40007ffe0ff */
[----:B------:R-:W-:Y:S02]  /*0b40*/  ISETP.GT.U32.AND P5, PT, R5, 0x7f7fffff, PT ;  /* 0x7f7fffff0500780c */ /* 0x000fe40003fa4070 */
[----:B------:R-:W-:-:S04]  /*0b50*/  LOP3.LUT R4, R3, 0xff800000, RZ, 0xc0, !PT ;  /* 0xff80000003047812 */ /* 0x000fc800078ec0ff */
        /* <DEDUP_REMOVED lines=17> */
[----:B012---:R-:W-:-:S05]  /*0c70*/  FADD R13, R13, -R14 ;  /* 0x8000000e0d0d7221 */ /* 0x007fca0000000000 */
[----:B------:R3:W-:Y:S02]  /*0c80*/  STS [UR4], R13 ;  /* 0x0000000dff007988 */ /* 0x0007e40008000804 */
.L_x_26:
        /* <DEDUP_REMOVED lines=24> */
[----:B0123--:R-:W-:-:S05]  /*0e10*/  FADD R13, R13, -R4 ;  /* 0x800000040d0d7221 */ /* 0x00ffca0000000000 */
[----:B------:R4:W-:Y:S02]  /*0e20*/  STS [UR4], R13 ;  /* 0x0000000dff007988 */ /* 0x0009e40008000804 */
.L_x_27:
[----:B------:R-:W-:Y:S05]  /*0e30*/  @!P3 BRA `(.L_x_28) ;  /* 0x000000000060b947 */ /* 0x000fea0003800000 */
[----:B------:R-:W-:Y:S01]  /*0e40*/  FMNMX R7, R7, 1.0000000116860974231e-07, !PT ;  /* 0x33d6bf9507077809 */ /* 0x000fe20007800000 */
[----:B------:R-:W-:-:S03]  /*0e50*/  HFMA2 R6, -RZ, RZ, 1.5048828125, 33.21875 ;  /* 0x3e055027ff067431 */ /* 0x000fc600000001ff */
[C---:B------:R-:W-:Y:S02]  /*0e60*/  IADD3 R3, PT, PT, R7.reuse, -0x3f2aaaab, RZ ;  /* 0xc0d5555507037810 */ /* 0x040fe40007ffe0ff */
[----:B------:R-:W-:Y:S02]  /*0e70*/  ISETP.GT.U32.AND P3, PT, R7, 0x7f7fffff, PT ;  /* 0x7f7fffff0700780c */ /* 0x000fe40003f64070 */
[----:B------:R-:W-:-:S04]  /*0e80*/  LOP3.LUT R4, R3, 0xff800000, RZ, 0xc0, !PT ;  /* 0xff80000003047812 */ /* 0x000fc800078ec0ff */
[----:B------:R-:W-:-:S05]  /*0e90*/  IADD3 R3, PT, PT, R7, -R4, RZ ;  /* 0x8000000407037210 */ /* 0x000fca0007ffe0ff */
[----:B------:R-:W-:Y:S01]  /*0ea0*/  FADD R5, R3, -1 ;  /* 0xbf80000003057421 */ /* 0x000fe20000000000 */
[----:B------:R-:W-:Y:S02]  /*0eb0*/  I2FP.F32.S32 R3, R4 ;  /* 0x0000000400037245 */ /* 0x000fe40000201400 */
[----:B------:R-:W-:Y:S01]  /*0ec0*/  MOV R4, 0x7f800000 ;  /* 0x7f80000000047802 */ /* 0x000fe20000000f00 */
[----:B------:R-:W-:Y:S02]  /*0ed0*/  FFMA R6, R5, -R6, 0.14084610342979431152 ;  /* 0x3e1039f605067423 */ /* 0x000fe40000000806 */
[----:B------:R-:W-:Y:S02]  /*0ee0*/  FFMA R3, R3, 1.1920928955078125e-07, RZ ;  /* 0x3400000003037823 */ /* 0x000fe400000000ff */
        /* <DEDUP_REMOVED lines=8> */
[----:B------:R-:W-:-:S04]  /*0f70*/  FFMA R6, R5, R6, R5 ;  /* 0x0000000605067223 */ /* 0x000fc80000000005 */
[----:B------:R-:W-:Y:S01]  /*0f80*/  FFMA R6, R3, 0.69314718246459960938, R6 ;  /* 0x3f31721803067823 */ /* 0x000fe20000000006 */
[----:B------:R-:W-:-:S04]  /*0f90*/  @P3 FFMA R6, R7, R4, +INF ;  /* 0x7f80000007063423 */ /* 0x000fc80000000004 */
[----:B01234-:R-:W-:-:S05]  /*0fa0*/  FADD R13, R13, -R6 ;  /* 0x800000060d0d7221 */ /* 0x01ffca0000000000 */
[----:B------:R0:W-:Y:S02]  /*0fb0*/  STS [UR4], R13 ;  /* 0x0000000dff007988 */ /* 0x0001e40008000804 */
.L_x_28:
[----:B------:R-:W-:Y:S05]  /*0fc0*/  @!P2 BRA `(.L_x_29) ;  /* 0x000000000060a947 */ /* 0x000fea0003800000 */
        /* <DEDUP_REMOVED lines=22> */
[----:B01234-:R-:W-:-:S05]  /*1130*/  FADD R13, R13, -R4 ;  /* 0x800000040d0d7221 */ /* 0x01ffca0000000000 */
[----:B------:R0:W-:Y:S02]  /*1140*/  STS [UR4], R13 ;  /* 0x0000000dff007988 */ /* 0x0001e40008000804 */
.L_x_29:
        /* <DEDUP_REMOVED lines=25> */
.L_x_30:
        /* <DEDUP_REMOVED lines=25> */
.L_x_31:
        /* <DEDUP_REMOVED lines=25> */
.L_x_32:
        /* <DEDUP_REMOVED lines=23> */
[----:B-1----:R-:W-:-:S05]  /*1770*/  FADD R4, -R4, R13 ;  /* 0x0000000d04047221 */ /* 0x002fca0000000100 */
[----:B------:R1:W-:Y:S02]  /*1780*/  STS [UR4], R4 ;  /* 0x00000004ff007988 */ /* 0x0003e40008000804 */
.L_x_23:
[----:B------:R-:W-:Y:S05]  /*1790*/  BSYNC.RECONVERGENT B0 ;  /* 0x0000000000007941 */ /* 0x000fea0003800200 */
.L_x_22:
[----:B------:R-:W5:Y:S01]  /*17a0*/  LDCU UR4, c[0x0][0x360] ;  /* 0x00006c00ff0477ac */ /* 0x000f620008000800 */
[----:B------:R-:W0:Y:S01]  /*17b0*/  S2R R8, SR_TID.X ;  /* 0x0000000000087919 */ /* 0x000e220000002100 */
[----:B------:R-:W-:Y:S01]  /*17c0*/  BAR.SYNC.DEFER_BLOCKING 0x0 ;  /* 0x0000000000007b1d */ /* 0x000fe20000010000 */
[----:B-----5:R-:W-:-:S09]  /*17d0*/  UISETP.GE.U32.AND UP0, UPT, UR4, 0x2, UPT ;  /* 0x000000020400788c */ /* 0x020fd2000bf06070 */
[----:B------:R-:W-:Y:S05]  /*17e0*/  BRA.U !UP0, `(.L_x_33) ;  /* 0x0000000108507547 */ /* 0x000fea000b800000 */
[----:B------:R-:W-:-:S07]  /*17f0*/  MOV R3, UR4 ;  /* 0x0000000400037c02 */ /* 0x000fce0008000f00 */
.L_x_36:
[----:B------:R-:W-:Y:S01]  /*1800*/  SHF.R.U32.HI R9, RZ, 0x1, R3 ;  /* 0x00000001ff097819 */ /* 0x000fe20000011603 */
[----:B------:R-:W-:Y:S03]  /*1810*/  BSSY.RECONVERGENT B0, `(.L_x_34) ;  /* 0x000000d000007945 */ /* 0x000fe60003800200 */
[----:B0-----:R-:W-:-:S13]  /*1820*/  ISETP.GE.U32.AND P0, PT, R8, R9, PT ;  /* 0x000000090800720c */ /* 0x001fda0003f06070 */
[----:B------:R-:W-:Y:S05]  /*1830*/  @P0 BRA `(.L_x_35) ;  /* 0x0000000000280947 */ /* 0x000fea0003800000 */
[C---:B-1----:R-:W-:Y:S01]  /*1840*/  LEA R4, R9.reuse, R0, 0x2 ;  /* 0x0000000009047211 */ /* 0x042fe200078e10ff */
[----:B------:R-:W-:Y:S01]  /*1850*/  LDS R5, [R0] ;  /* 0x0000000000057984 */ /* 0x000fe20000000800 */
[----:B------:R-:W-:-:S04]  /*1860*/  LEA R6, R9, R2, 0x2 ;  /* 0x0000000209067211 */ /* 0x000fc800078e10ff */
[----:B------:R-:W0:Y:S02]  /*1870*/  LDS R4, [R4] ;  /* 0x0000000004047984 */ /* 0x000e240000000800 */
[----:B0-----:R-:W-:-:S05]  /*1880*/  FADD R5, R4, R5 ;  /* 0x0000000504057221 */ /* 0x001fca0000000000 */
[----:B------:R-:W-:Y:S04]  /*1890*/  STS [R0], R5 ;  /* 0x0000000500007388 */ /* 0x000fe80000000800 */
[----:B------:R-:W-:Y:S04]  /*18a0*/  LDS R6, [R6] ;  /* 0x0000000006067984 */ /* 0x000fe80000000800 */
[----:B------:R-:W0:Y:S02]  /*18b0*/  LDS R7, [R2] ;  /* 0x0000000002077984 */ /* 0x000e240000000800 */
[----:B0-----:R-:W-:-:S05]  /*18c0*/  IADD3 R7, PT, PT, R6, R7, RZ ;  /* 0x0000000706077210 */ /* 0x001fca0007ffe0ff */
[----:B------:R0:W-:Y:S02]  /*18d0*/  STS [R2], R7 ;  /* 0x0000000702007388 */ /* 0x0001e40000000800 */
.L_x_35:
[----:B------:R-:W-:Y:S05]  /*18e0*/  BSYNC.RECONVERGENT B0 ;  /* 0x0000000000007941 */ /* 0x000fea0003800200 */
.L_x_34:
[----:B------:R-:W-:Y:S01]  /*18f0*/  BAR.SYNC.DEFER_BLOCKING 0x0 ;  /* 0x0000000000007b1d */ /* 0x000fe20000010000 */
[----:B------:R-:W-:Y:S02]  /*1900*/  ISETP.GT.U32.AND P0, PT, R3, 0x3, PT ;  /* 0x000000030300780c */ /* 0x000fe40003f04070 */
[----:B------:R-:W-:-:S11]  /*1910*/  MOV R3, R9 ;  /* 0x0000000900037202 */ /* 0x000fd60000000f00 */
[----:B------:R-:W-:Y:S05]  /*1920*/  @P0 BRA `(.L_x_36) ;  /* 0xfffffffc00b40947 */ /* 0x000fea000383ffff */
.L_x_33:
[----:B0-----:R-:W-:-:S13]  /*1930*/  ISETP.NE.AND P0, PT, R8, RZ, PT ;  /* 0x000000ff0800720c */ /* 0x001fda0003f05270 */
[----:B------:R-:W-:Y:S05]  /*1940*/  @P0 EXIT ;  /* 0x000000000000094d */ /* 0x000fea0003800000 */
[----:B------:R-:W0:Y:S01]  /*1950*/  S2UR UR5, SR_CgaCtaId ;  /* 0x00000000000579c3 */ /* 0x000e220000008800 */
[----:B------:R-:W-:-:S07]  /*1960*/  UMOV UR4, 0x400 ;  /* 0x0000040000047882 */ /* 0x000fce0000000000 */
[----:B------:R-:W5:Y:S08]  /*1970*/  LDC.64 R2, c[0x0][0x390] ;  /* 0x0000e400ff027b82 */ /* 0x000f700000000a00 */
[----:B-1----:R-:W1:Y:S01]  /*1980*/  LDC.64 R4, c[0x0][0x398] ;  /* 0x0000e600ff047b82 */ /* 0x002e620000000a00 */
[----:B0-----:R-:W-:-:S09]  /*1990*/  ULEA UR4, UR5, UR4, 0x18 ;  /* 0x0000000405047291 */ /* 0x001fd2000f8ec0ff */
[----:B------:R-:W5:Y:S04]  /*19a0*/  LDS R7, [UR4] ;  /* 0x00000004ff077984 */ /* 0x000f680008000800 */
[----:B------:R-:W1:Y:S04]  /*19b0*/  LDS R9, [UR4+0x400] ;  /* 0x00040004ff097984 */ /* 0x000e680008000800 */
[----:B-----5:R-:W-:Y:S04]  /*19c0*/  REDG.E.ADD.F32.FTZ.RN.STRONG.GPU desc[UR6][R2.64], R7 ;  /* 0x00000007020079a6 */ /* 0x020fe8000c12f306 */
[----:B-1----:R-:W-:Y:S01]  /*19d0*/  REDG.E.ADD.STRONG.GPU desc[UR6][R4.64], R9 ;  /* 0x000000090400798e */ /* 0x002fe2000c12e106 */
[----:B------:R-:W-:Y:S05]  /*19e0*/  EXIT ;  /* 0x000000000000794d */ /* 0x000fea0003800000 */
.L_x_37:
        /* <DEDUP_REMOVED lines=9> */
.L_x_75:


//--------------------- .text._Z23batchSoftmaxSmallKernelPfii --------------------------
	.section	.text._Z23batchSoftmaxSmallKernelPfii,"ax",@progbits
	.align	128
        .global         _Z23batchSoftmaxSmallKernelPfii
        .type           _Z23batchSoftmaxSmallKernelPfii,@function
        .size           _Z23batchSoftmaxSmallKernelPfii,(.L_x_71 - _Z23batchSoftmaxSmallKernelPfii)
        .other          _Z23batchSoftmaxSmallKernelPfii,@"STO_CUDA_ENTRY STV_DEFAULT"
_Z23batchSoftmaxSmallKernelPfii:
.text._Z23batchSoftmaxSmallKernelPfii:
[----:B------:R-:W-:Y:S08]  /*0000*/  LDC R1, c[0x0][0x37c] ;  /* 0x0000df00ff017b82 */ /* 0x000ff00000000800 */
[----:B------:R-:W0:Y:S08]  /*0010*/  S2UR UR4, SR_CTAID.X ;  /* 0x00000000000479c3 */ /* 0x000e300000002500 */
[----:B------:R-:W0:Y:S02]  /*0020*/  LDC R0, c[0x0][0x38c] ;  /* 0x0000e300ff007b82 */ /* 0x000e240000000800 */
[----:B0-----:R-:W-:-:S13]  /*0030*/  ISETP.LE.AND P0, PT, R0, UR4, PT ;  /* 0x0000000400007c0c */ /* 0x001fda000bf03270 */
[----:B------:R-:W-:Y:S05]  /*0040*/  @P0 EXIT ;  /* 0x000000000000094d */ /* 0x000fea0003800000 */
[----:B------:R-:W0:Y:S01]  /*0050*/  S2R R3, SR_TID.X ;  /* 0x0000000000037919 */ /* 0x000e220000002100 */
[----:B------:R-:W1:Y:S01]  /*0060*/  LDC R0, c[0x0][0x388] ;  /* 0x0000e200ff007b82 */ /* 0x000e620000000800 */
[----:B------:R-:W2:Y:S01]  /*0070*/  LDCU.64 UR6, c[0x0][0x380] ;  /* 0x00007000ff0677ac */ /* 0x000ea20008000a00 */
[----:B------:R-:W-:Y:S01]  /*0080*/  IMAD.MOV.U32 R23, RZ, RZ, RZ ;  /* 0x000000ffff177224 */ /* 0x000fe200078e00ff */
[----:B------:R-:W3:Y:S01]  /*0090*/  LDCU.64 UR8, c[0x0][0x358] ;  /* 0x00006b00ff0877ac */ /* 0x000ee20008000a00 */
[----:B-1----:R-:W-:-:S05]  /*00a0*/  IMAD R2, R0, UR4, RZ ;  /* 0x0000000400027c24 */ /* 0x002fca000f8e02ff */
[C---:B0-----:R-:W-:Y:S02]  /*00b0*/  IADD3 R4, P1, PT, R2.reuse, R3, RZ ;  /* 0x0000000302047210 */ /* 0x041fe40007f3e0ff */
[----:B------:R-:W-:Y:S02]  /*00c0*/  ISETP.GE.AND P0, PT, R3, R0, PT ;  /* 0x000000000300720c */ /* 0x000fe40003f06270 */
[----:B------:R-:W-:Y:S02]  /*00d0*/  LEA.HI.X.SX32 R5, R2, RZ, 0x1, P1 ;  /* 0x000000ff02057211 */ /* 0x000fe400008f0eff */
[----:B--2---:R-:W-:-:S04]  /*00e0*/  LEA R20, P1, R4, UR6, 0x2 ;  /* 0x0000000604147c11 */ /* 0x004fc8000f8210ff */
[----:B------:R-:W-:-:S05]  /*00f0*/  LEA.HI.X R21, R4, UR7, R5, 0x2, P1 ;  /* 0x0000000704157c11 */ /* 0x000fca00088f1405 */
[----:B---3--:R-:W2:Y:S01]  /*0100*/  @!P0 LDG.E R23, desc[UR8][R20.64] ;  /* 0x0000000814178981 */ /* 0x008ea2000c1e1900 */
[----:B------:R-:W0:Y:S01]  /*0110*/  S2UR UR5, SR_CgaCtaId ;  /* 0x00000000000579c3 */ /* 0x000e220000008800 */
[----:B------:R-:W-:Y:S01]  /*0120*/  UMOV UR4, 0x400 ;  /* 0x0000040000047882 */ /* 0x000fe20000000000 */
[----:B------:R-:W-:Y:S01]  /*0130*/  ISETP.NE.AND P1, PT, R3, RZ, PT ;  /* 0x000000ff0300720c */ /* 0x000fe20003f25270 */
[----:B------:R-:W-:Y:S01]  /*0140*/  BSSY.RECONVERGENT B0, `(.L_x_38) ;  /* 0x0000052000007945 */ /* 0x000fe20003800200 */
[----:B0-----:R-:W-:-:S06]  /*0150*/  ULEA UR5, UR5, UR4, 0x18 ;  /* 0x0000000405057291 */ /* 0x001fcc000f8ec0ff */
[----:B------:R-:W-:-:S05]  /*0160*/  LEA R2, R3, UR5, 0x2 ;  /* 0x0000000503027c11 */ /* 0x000fca000f8e10ff */
[----:B--2---:R0:W-:Y:S01]  /*0170*/  @!P0 STS [R2], R23 ;  /* 0x0000001702008388 */ /* 0x0041e20000000800 */
[----:B------:R-:W-:Y:S06]  /*0180*/  BAR.SYNC.DEFER_BLOCKING 0x0 ;  /* 0x0000000000007b1d */ /* 0x000fec0000010000 */
[----:B------:R-:W-:Y:S05]  /*0190*/  @P1 BRA `(.L_x_39) ;  /* 0x0000000400301947 */ /* 0x000fea0003800000 */
[----:B------:R-:W1:Y:S01]  /*01a0*/  LDS R25, [UR5] ;  /* 0x00000005ff197984 */ /* 0x000e620008000800 */
[----:B------:R-:W-:-:S03]  /*01b0*/  ISETP.GE.AND P2, PT, R0, 0x2, PT ;  /* 0x000000020000780c */ /* 0x000fc60003f46270 */
[----:B-1----:R1:W-:Y:S10]  /*01c0*/  STS [UR5+0x80], R25 ;  /* 0x00008019ff007988 */ /* 0x0023f40008000805 */
[----:B------:R-:W-:Y:S05]  /*01d0*/  @!P2 BRA `(.L_x_39) ;  /* 0x000000040020a947 */ /* 0x000fea0003800000 */
[----:B------:R-:W-:Y:S01]  /*01e0*/  VIADD R3, R0, 0xfffffffe ;  /* 0xfffffffe00037836 */ /* 0x000fe20000000000 */
[----:B------:R-:W-:-:S04]  /*01f0*/  UMOV UR4, 0x1 ;  /* 0x0000000100047882 */ /* 0x000fc80000000000 */
[----:B------:R-:W-:Y:S01]  /*0200*/  ISETP.GE.U32.AND P2, PT, R3, 0xf, PT ;  /* 0x0000000f0300780c */ /* 0x000fe20003f46070 */
[----:B------:R-:W-:-:S05]  /*0210*/  VIADD R3, R0, 0xffffffff ;  /* 0xffffffff00037836 */ /* 0x000fca0000000000 */
[----:B------:R-:W-:-:S07]  /*0220*/  LOP3.LUT R26, R3, 0xf, RZ, 0xc0, !PT ;  /* 0x0000000f031a7812 */ /* 0x000fce00078ec0ff */
[----:B------:R-:W-:Y:S05]  /*0230*/  @!P2 BRA `(.L_x_40) ;  /* 0x00000000005ca947 */ /* 0x000fea0003800000 */
[----:B------:R-:W-:Y:S01]  /*0240*/  LOP3.LUT R22, R3, 0xfffffff0, RZ, 0xc0, !PT ;  /* 0xfffffff003167812 */ /* 0x000fe200078ec0ff */
[----:B------:R-:W-:Y:S01]  /*0250*/  UIADD3 UR6, UPT, UPT, UR5, 0x20, URZ ;  /* 0x0000002005067890 */ /* 0x000fe2000fffe0ff */
[----:B------:R-:W-:-:S03]  /*0260*/  UMOV UR4, URZ ;  /* 0x000000ff00047c82 */ /* 0x000fc60008000000 */
[----:B------:R-:W-:-:S08]  /*0270*/  IMAD.MOV R22, RZ, RZ, -R22 ;  /* 0x000000ffff167224 */ /* 0x000fd000078e0a16 */
.L_x_41:
[----:B------:R-:W2:Y:S01]  /*0280*/  LDS.128 R4, [UR6+-0x20] ;  /* 0xffffe006ff047984 */ /* 0x000ea20008000c00 */
[----:B------:R-:W-:Y:S01]  /*0290*/  VIADD R22, R22, 0x10 ;  /* 0x0000001016167836 */ /* 0x000fe20000000000 */
[----:B------:R-:W-:Y:S02]  /*02a0*/  UIADD3 UR4, UPT, UPT, UR4, 0x10, URZ ;  /* 0x0000001004047890 */ /* 0x000fe4000fffe0ff */
[----:B------:R-:W3:Y:S02]  /*02b0*/  LDS.128 R8, [UR6+-0x10] ;  /* 0xfffff006ff087984 */ /* 0x000ee40008000c00 */
[----:B------:R-:W-:Y:S02]  /*02c0*/  ISETP.NE.AND P2, PT, R22, RZ, PT ;  /* 0x000000ff1600720c */ /* 0x000fe40003f45270 */
[----:B------:R-:W4:Y:S04]  /*02d0*/  LDS.128 R12, [UR6] ;  /* 0x00000006ff0c7984 */ /* 0x000f280008000c00 */
[----:B------:R-:W5:Y:S04]  /*02e0*/  LDS.128 R16, [UR6+0x10] ;  /* 0x00001006ff107984 */ /* 0x000f680008000c00 */
[----:B------:R-:W1:Y:S01]  /*02f0*/  LDS R24, [UR6+0x20] ;  /* 0x00002006ff187984 */ /* 0x000e620008000800 */
[----:B------:R-:W-:Y:S01]  /*0300*/  UIADD3 UR6, UPT, UPT, UR6, 0x40, URZ ;  /* 0x0000004006067890 */ /* 0x000fe2000fffe0ff */
[----:B--2---:R-:W-:-:S04]  /*0310*/  FMNMX3 R5, R25, R5, R6, !PT ;  /* 0x0000000519057276 */ /* 0x004fc80007800006 */
[----:B---3--:R-:W-:-:S04]  /*0320*/  FMNMX3 R5, R5, R7, R8, !PT ;  /* 0x0000000705057276 */ /* 0x008fc80007800008 */
[----:B------:R-:W-:-:S04]  /*0330*/  FMNMX3 R5, R5, R9, R10, !PT ;  /* 0x0000000905057276 */ /* 0x000fc8000780000a */
[----:B----4-:R-:W-:-:S04]  /*0340*/  FMNMX3 R5, R5, R11, R12, !PT ;  /* 0x0000000b05057276 */ /* 0x010fc8000780000c */
[----:B------:R-:W-:-:S04]  /*0350*/  FMNMX3 R5, R5, R13, R14, !PT ;  /* 0x0000000d05057276 */ /* 0x000fc8000780000e */
[----:B-----5:R-:W-:-:S04]  /*0360*/  FMNMX3 R5, R5, R15, R16, !PT ;  /* 0x0000000f05057276 */ /* 0x020fc80007800010 */
[----:B------:R-:W-:-:S04]  /*0370*/  FMNMX3 R5, R5, R17, R18, !PT ;  /* 0x0000001105057276 */ /* 0x000fc80007800012 */
[----:B-1----:R-:W-:Y:S01]  /*0380*/  FMNMX3 R25, R5, R19, R24, !PT ;  /* 0x0000001305197276 */ /* 0x002fe20007800018 */
[----:B------:R-:W-:Y:S06]  /*0390*/  @P2 BRA `(.L_x_41) ;  /* 0xfffffffc00b82947 */ /* 0x000fec000383ffff */
[----:B------:R-:W-:-:S12]  /*03a0*/  UIADD3 UR4, UPT, UPT, UR4, 0x1, URZ ;  /* 0x0000000104047890 */ /* 0x000fd8000fffe0ff */
.L_x_40:
[----:B------:R-:W-:-:S13]  /*03b0*/  ISETP.NE.AND P2, PT, R26, RZ, PT ;  /* 0x000000ff1a00720c */ /* 0x000fda0003f45270 */
[----:B------:R-:W-:Y:S05]  /*03c0*/  @!P2 BRA `(.L_x_42) ;  /* 0x0000000000a0a947 */ /* 0x000fea0003800000 */
[----:B------:R-:W-:Y:S02]  /*03d0*/  ISETP.GE.U32.AND P2, PT, R26, 0x8, PT ;  /* 0x000000081a00780c */ /* 0x000fe40003f46070 */
[----:B------:R-:W-:-:S04]  /*03e0*/  LOP3.LUT R12, R3, 0x7, RZ, 0xc0, !PT ;  /* 0x00000007030c7812 */ /* 0x000fc800078ec0ff */
[----:B------:R-:W-:-:S07]  /*03f0*/  ISETP.NE.AND P3, PT, R12, RZ, PT ;  /* 0x000000ff0c00720c */ /* 0x000fce0003f65270 */
[----:B------:R-:W-:Y:S06]  /*0400*/  @!P2 BRA `(.L_x_43) ;  /* 0x000000000038a947 */ /* 0x000fec0003800000 */
[----:B------:R-:W-:Y:S02]  /*0410*/  ULEA UR6, UR4, UR5, 0x2 ;  /* 0x0000000504067291 */ /* 0x000fe4000f8e10ff */
[----:B------:R-:W-:-:S07]  /*0420*/  UIADD3 UR4, UPT, UPT, UR4, 0x8, URZ ;  /* 0x0000000804047890 */ /* 0x000fce000fffe0ff */
[----:B------:R-:W-:Y:S04]  /*0430*/  LDS R4, [UR6] ;  /* 0x00000006ff047984 */ /* 0x000fe80008000800 */
[----:B------:R-:W2:Y:S04]  /*0440*/  LDS R5, [UR6+0x4] ;  /* 0x00000406ff057984 */ /* 0x000ea80008000800 */
[----:B------:R-:W-:Y:S04]  /*0450*/  LDS R7, [UR6+0x8] ;  /* 0x00000806ff077984 */ /* 0x000fe80008000800 */
[----:B------:R-:W3:Y:S04]  /*0460*/  LDS R6, [UR6+0xc] ;  /* 0x00000c06ff067984 */ /* 0x000ee80008000800 */
[----:B------:R-:W-:Y:S04]  /*0470*/  LDS R9, [UR6+0x10] ;  /* 0x00001006ff097984 */ /* 0x000fe80008000800 */
[----:B------:R-:W4:Y:S04]  /*0480*/  LDS R8, [UR6+0x14] ;  /* 0x00001406ff087984 */ /* 0x000f280008000800 */
[----:B------:R-:W-:Y:S04]  /*0490*/  LDS R11, [UR6+0x18] ;  /* 0x00001806ff0b7984 */ /* 0x000fe80008000800 */
[----:B------:R-:W1:Y:S01]  /*04a0*/  LDS R10, [UR6+0x1c] ;  /* 0x00001c06ff0a7984 */ /* 0x000e620008000800 */
[----:B--2---:R-:W-:-:S04]  /*04b0*/  FMNMX3 R4, R25, R4, R5, !PT ;  /* 0x0000000419047276 */ /* 0x004fc80007800005 */
[----:B---3--:R-:W-:-:S04]  /*04c0*/  FMNMX3 R4, R4, R7, R6, !PT ;  /* 0x0000000704047276 */ /* 0x008fc80007800006 */
[----:B----4-:R-:W-:-:S04]  /*04d0*/  FMNMX3 R4, R4, R9, R8, !PT ;  /* 0x0000000904047276 */ /* 0x010fc80007800008 */
[----:B-1----:R-:W-:-:S07]  /*04e0*/  FMNMX3 R25, R4, R11, R10, !PT ;  /* 0x0000000b04197276 */ /* 0x002fce000780000a */
.L_x_43:
        /* <DEDUP_REMOVED lines=10> */
[----:B------:R-:W1:Y:S01]  /*0590*/  LDS R6, [UR6+0xc] ;  /* 0x00000c06ff067984 */ /* 0x000e620008000800 */
[----:B--2---:R-:W-:-:S04]  /*05a0*/  FMNMX3 R4, R25, R4, R5, !PT ;  /* 0x0000000419047276 */ /* 0x004fc80007800005 */
[----:B-1----:R-:W-:-:S07]  /*05b0*/  FMNMX3 R25, R4, R7, R6, !PT ;  /* 0x0000000704197276 */ /* 0x002fce0007800006 */
.L_x_44:
[----:B------:R-:W-:Y:S05]  /*05c0*/  @!P3 BRA `(.L_x_42) ;  /* 0x000000000020b947 */ /* 0x000fea0003800000 */
[----:B------:R-:W-:Y:S01]  /*05d0*/  IMAD.MOV R3, RZ, RZ, -R3 ;  /* 0x000000ffff037224 */ /* 0x000fe200078e0a03 */
[----:B------:R-:W-:-:S12]  /*05e0*/  ULEA UR4, UR4, UR5, 0x2 ;  /* 0x0000000504047291 */ /* 0x000fd8000f8e10ff */
.L_x_45:
[----:B------:R-:W1:Y:S01]  /*05f0*/  LDS R4, [UR4] ;  /* 0x00000004ff047984 */ /* 0x000e620008000800 */
[----:B------:R-:W-:Y:S01]  /*0600*/  VIADD R3, R3, 0x1 ;  /* 0x0000000103037836 */ /* 0x000fe20000000000 */
[----:B------:R-:W-:-:S04]  /*0610*/  UIADD3 UR4, UPT, UPT, UR4, 0x4, URZ ;  /* 0x0000000404047890 */ /* 0x000fc8000fffe0ff */
[----:B------:R-:W-:Y:S02]  /*0620*/  ISETP.NE.AND P2, PT, R3, RZ, PT ;  /* 0x000000ff0300720c */ /* 0x000fe40003f45270 */
[----:B-1----:R-:W-:-:S11]  /*0630*/  FMNMX R25, R4, R25, !PT ;  /* 0x0000001904197209 */ /* 0x002fd60007800000 */
[----:B------:R-:W-:Y:S05]  /*0640*/  @P2 BRA `(.L_x_45) ;  /* 0xfffffffc00e82947 */ /* 0x000fea000383ffff */
.L_x_42:
[----:B------:R2:W-:Y:S02]  /*0650*/  STS [UR5+0x80], R25 ;  /* 0x00008019ff007988 */ /* 0x0005e40008000805 */
.L_x_39:
[----:B------:R-:W-:Y:S05]  /*0660*/  BSYNC.RECONVERGENT B0 ;  /* 0x0000000000007941 */ /* 0x000fea0003800200 */
.L_x_38:
[----:B------:R-:W-:Y:S06]  /*0670*/  BAR.SYNC.DEFER_BLOCKING 0x0 ;  /* 0x0000000000007b1d */ /* 0x000fec0000010000 */
[----:B------:R-:W-:Y:S04]  /*0680*/  BSSY.RECONVERGENT B0, `(.L_x_46) ;  /* 0x000000f000007945 */ /* 0x000fe80003800200 */
[----:B------:R-:W-:Y:S05]  /*0690*/  @P0 BRA `(.L_x_47) ;  /* 0x0000000000340947 */ /* 0x000fea0003800000 */
[----:B------:R-:W3:Y:S01]  /*06a0*/  LDS R4, [UR5+0x80] ;  /* 0x00008005ff047984 */ /* 0x000ee20008000800 */
[----:B------:R-:W-:Y:S02]  /*06b0*/  IMAD.MOV.U32 R3, RZ, RZ, 0x3bbb989d ;  /* 0x3bbb989dff037424 */ /* 0x000fe400078e00ff */
[----:B------:R-:W-:Y:S02]  /*06c0*/  IMAD.MOV.U32 R6, RZ, RZ, 0x437c0000 ;  /* 0x437c0000ff067424 */ /* 0x000fe400078e00ff */
[----:B---3--:R-:W-:-:S04]  /*06d0*/  FADD R4, -R4, R23 ;  /* 0x0000001704047221 */ /* 0x008fc80000000100 */
[----:B------:R-:W-:-:S04]  /*06e0*/  FFMA.SAT R3, R4, R3, 0.5 ;  /* 0x3f00000004037423 */ /* 0x000fc80000002003 */
[----:B------:R-:W-:-:S04]  /*06f0*/  FFMA.RM R3, R3, R6, 12582913 ;  /* 0x4b40000103037423 */ /* 0x000fc80000004006 */
[C---:B------:R-:W-:Y:S01]  /*0700*/  FADD R5, R3.reuse, -12583039 ;  /* 0xcb40007f03057421 */ /* 0x040fe20000000000 */
[----:B------:R-:W-:-:S03]  /*0710*/  IMAD.SHL.U32 R3, R3, 0x800000, RZ ;  /* 0x0080000003037824 */ /* 0x000fc600078e00ff */
[----:B------:R-:W-:-:S04]  /*0720*/  FFMA R5, R4, 1.4426950216293334961, -R5 ;  /* 0x3fb8aa3b04057823 */ /* 0x000fc80000000805 */
[----:B------:R-:W-:-:S04]  /*0730*/  FFMA R5, R4, 1.925963033500011079e-08, R5 ;  /* 0x32a5706004057823 */ /* 0x000fc80000000005 */
[----:B------:R-:W3:Y:S02]  /*0740*/  MUFU.EX2 R4, R5 ;  /* 0x0000000500047308 */ /* 0x000ee40000000800 */
[----:B---3--:R-:W-:-:S05]  /*0750*/  FMUL R3, R3, R4 ;  /* 0x0000000403037220 */ /* 0x008fca0000400000 */
[----:B------:R3:W-:Y:S02]  /*0760*/  STS [R2], R3 ;  /* 0x0000000302007388 */ /* 0x0007e40000000800 */
.L_x_47:
[----:B------:R-:W-:Y:S05]  /*0770*/  BSYNC.RECONVERGENT B0 ;  /* 0x0000000000007941 */ /* 0x000fea0003800200 */
.L_x_46:
[----:B------:R-:W-:Y:S06]  /*0780*/  BAR.SYNC.DEFER_BLOCKING 0x0 ;  /* 0x0000000000007b1d */ /* 0x000fec0000010000 */
[----:B------:R-:W-:Y:S04]  /*0790*/  BSSY.RECONVERGENT B0, `(.L_x_48) ;  /* 0x000004e000007945 */ /* 0x000fe80003800200 */
[----:B------:R-:W-:Y:S05]  /*07a0*/  @P1 BRA `(.L_x_49) ;  /* 0x0000000400301947 */ /* 0x000fea0003800000 */
[----:B------:R-:W-:Y:S01]  /*07b0*/  STS [UR5+0x84], RZ ;  /* 0x000084ffff007988 */ /* 0x000fe20008000805 */
[----:B------:R-:W-:-:S13]  /*07c0*/  ISETP.GE.AND P1, PT, R0, 0x1, PT ;  /* 0x000000010000780c */ /* 0x000fda0003f26270 */
[----:B------:R-:W-:Y:S05]  /*07d0*/  @!P1 BRA `(.L_x_49) ;  /* 0x0000000400249947 */ /* 0x000fea0003800000 */
[C---:B------:R-:W-:Y:S01]  /*07e0*/  ISETP.GE.U32.AND P1, PT, R0.reuse, 0x10, PT ;  /* 0x000000100000780c */ /* 0x040fe20003f26070 */
[----:B---3--:R-:W-:Y:S01]  /*07f0*/  IMAD.MOV.U32 R3, RZ, RZ, RZ ;  /* 0x000000ffff037224 */ /* 0x008fe200078e00ff */
[----:B------:R-:W-:Y:S01]  /*0800*/  LOP3.LUT R22, R0, 0xf, RZ, 0xc0, !PT ;  /* 0x0000000f00167812 */ /* 0x000fe200078ec0ff */
[----:B------:R-:W-:-:S03]  /*0810*/  IMAD.MOV.U32 R19, RZ, RZ, RZ ;  /* 0x000000ffff137224 */ /* 0x000fc600078e00ff */
[----:B------:R-:W-:-:S07]  /*0820*/  ISETP.NE.AND P2, PT, R22, RZ, PT ;  /* 0x000000ff1600720c */ /* 0x000fce0003f45270 */
[----:B------:R-:W-:Y:S06]  /*0830*/  @!P1 BRA `(.L_x_50) ;  /* 0x0000000000709947 */ /* 0x000fec0003800000 */
[----:B------:R-:W-:Y:S01]  /*0840*/  LOP3.LUT R3, R0, 0x7ffffff0, RZ, 0xc0, !PT ;  /* 0x7ffffff000037812 */ /* 0x000fe200078ec0ff */
[----:B------:R-:W-:Y:S01]  /*0850*/  IMAD.MOV.U32 R19, RZ, RZ, RZ ;  /* 0x000000ffff137224 */ /* 0x000fe200078e00ff */
[----:B------:R-:W-:-:S03]  /*0860*/  UIADD3 UR4, UPT, UPT, UR5, 0x20, URZ ;  /* 0x0000002005047890 */ /* 0x000fc6000fffe0ff */
[----:B0-----:R-:W-:-:S09]  /*0870*/  IMAD.MOV R23, RZ, RZ, -R3 ;  /* 0x000000ffff177224 */ /* 0x001fd200078e0a03 */
.L_x_51:
[----:B------:R-:W0:Y:S01]  /*0880*/  LDS.128 R4, [UR4+-0x20] ;  /* 0xffffe004ff047984 */ /* 0x000e220008000c00 */
[----:B------:R-:W-:-:S03]  /*0890*/  VIADD R23, R23, 0x10 ;  /* 0x0000001017177836 */ /* 0x000fc60000000000 */
[----:B------:R-:W3:Y:S02]  /*08a0*/  LDS.128 R8, [UR4+-0x10] ;  /* 0xfffff004ff087984 */ /* 0x000ee40008000c00 */
[----:B------:R-:W-:Y:S02]  /*08b0*/  ISETP.NE.AND P1, PT, R23, RZ, PT ;  /* 0x000000ff1700720c */ /* 0x000fe40003f25270 */
[----:B------:R-:W4:Y:S01]  /*08c0*/  LDS.128 R12, [UR4] ;  /* 0x00000004ff0c7984 */ /* 0x000f220008000c00 */
[----:B0-----:R-:W-:-:S03]  /*08d0*/  FADD R4, R4, R19 ;  /* 0x0000001304047221 */ /* 0x001fc60000000000 */
[----:B------:R-:W0:Y:S01]  /*08e0*/  LDS.128 R16, [UR4+0x10] ;  /* 0x00001004ff107984 */ /* 0x000e220008000c00 */
[----:B------:R-:W-:Y:S01]  /*08f0*/  UIADD3 UR4, UPT, UPT, UR4, 0x40, URZ ;  /* 0x0000004004047890 */ /* 0x000fe2000fffe0ff */
[----:B------:R-:W-:-:S04]  /*0900*/  FADD R5, R4, R5 ;  /* 0x0000000504057221 */ /* 0x000fc80000000000 */
[----:B------:R-:W-:-:S04]  /*0910*/  FADD R6, R5, R6 ;  /* 0x0000000605067221 */ /* 0x000fc80000000000 */
[----:B------:R-:W-:-:S04]  /*0920*/  FADD R7, R6, R7 ;  /* 0x0000000706077221 */ /* 0x000fc80000000000 */
[----:B---3--:R-:W-:-:S04]  /*0930*/  FADD R8, R7, R8 ;  /* 0x0000000807087221 */ /* 0x008fc80000000000 */
[----:B------:R-:W-:-:S04]  /*0940*/  FADD R9, R8, R9 ;  /* 0x0000000908097221 */ /* 0x000fc80000000000 */
[----:B------:R-:W-:-:S04]  /*0950*/  FADD R10, R9, R10 ;  /* 0x0000000a090a7221 */ /* 0x000fc80000000000 */
[----:B------:R-:W-:-:S04]  /*0960*/  FADD R11, R10, R11 ;  /* 0x0000000b0a0b7221 */ /* 0x000fc80000000000 */
[----:B----4-:R-:W-:-:S04]  /*0970*/  FADD R12, R11, R12 ;  /* 0x0000000c0b0c7221 */ /* 0x010fc80000000000 */
[----:B------:R-:W-:-:S04]  /*0980*/  FADD R13, R12, R13 ;  /* 0x0000000d0c0d7221 */ /* 0x000fc80000000000 */
[----:B------:R-:W-:-:S04]  /*0990*/  FADD R14, R13, R14 ;  /* 0x0000000e0d0e7221 */ /* 0x000fc80000000000 */
[----:B------:R-:W-:-:S04]  /*09a0*/  FADD R15, R14, R15 ;  /* 0x0000000f0e0f7221 */ /* 0x000fc80000000000 */
[----:B0-----:R-:W-:-:S04]  /*09b0*/  FADD R16, R15, R16 ;  /* 0x000000100f107221 */ /* 0x001fc80000000000 */
[----:B------:R-:W-:-:S04]  /*09c0*/  FADD R17, R16, R17 ;  /* 0x0000001110117221 */ /* 0x000fc80000000000 */
[----:B------:R-:W-:-:S04]  /*09d0*/  FADD R18, R17, R18 ;  /* 0x0000001211127221 */ /* 0x000fc80000000000 */
[----:B------:R-:W-:Y:S01]  /*09e0*/  FADD R19, R18, R19 ;  /* 0x0000001312137221 */ /* 0x000fe20000000000 */
[----:B------:R-:W-:Y:S06]  /*09f0*/  @P1 BRA `(.L_x_51) ;  /* 0xfffffffc00a01947 */ /* 0x000fec000383ffff */
.L_x_50:
[----:B------:R-:W-:Y:S05]  /*0a00*/  @!P2 BRA `(.L_x_52) ;  /* 0x000000000094a947 */ /* 0x000fea0003800000 */
[----:B------:R-:W-:Y:S02]  /*0a10*/  ISETP.GE.U32.AND P1, PT, R22, 0x8, PT ;  /* 0x000000081600780c */ /* 0x000fe40003f26070 */
[----:B------:R-:W-:-:S04]  /*0a20*/  LOP3.LUT R13, R0, 0x7, RZ, 0xc0, !PT ;  /* 0x00000007000d7812 */ /* 0x000fc800078ec0ff */
[----:B------:R-:W-:-:S07]  /*0a30*/  ISETP.NE.AND P2, PT, R13, RZ, PT ;  /* 0x000000ff0d00720c */ /* 0x000fce0003f45270 */
[----:B------:R-:W-:Y:S06]  /*0a40*/  @!P1 BRA `(.L_x_53) ;  /* 0x0000000000309947 */ /* 0x000fec0003800000 */
[C---:B------:R-:W-:Y:S01]  /*0a50*/  LEA R12, R3.reuse, UR5, 0x2 ;  /* 0x00000005030c7c11 */ /* 0x040fe2000f8e10ff */
[----:B------:R-:W-:-:S04]  /*0a60*/  VIADD R3, R3, 0x8 ;  /* 0x0000000803037836 */ /* 0x000fc80000000000 */
[----:B------:R-:W3:Y:S04]  /*0a70*/  LDS.128 R4, [R12] ;  /* 0x000000000c047984 */ /* 0x000ee80000000c00 */
[----:B------:R-:W4:Y:S01]  /*0a80*/  LDS.128 R8, [R12+0x10] ;  /* 0x000010000c087984 */ /* 0x000f220000000c00 */
[----:B---3--:R-:W-:-:S04]  /*0a90*/  FADD R4, R19, R4 ;  /* 0x0000000413047221 */ /* 0x008fc80000000000 */
[----:B------:R-:W-:-:S04]  /*0aa0*/  FADD R5, R4, R5 ;  /* 0x0000000504057221 */ /* 0x000fc80000000000 */
[----:B------:R-:W-:-:S04]  /*0ab0*/  FADD R6, R5, R6 ;  /* 0x0000000605067221 */ /* 0x000fc80000000000 */
[----:B------:R-:W-:-:S04]  /*0ac0*/  FADD R7, R6, R7 ;  /* 0x0000000706077221 */ /* 0x000fc80000000000 */
[----:B----4-:R-:W-:-:S04]  /*0ad0*/  FADD R8, R7, R8 ;  /* 0x0000000807087221 */ /* 0x010fc80000000000 */
[----:B------:R-:W-:-:S04]  /*0ae0*/  FADD R9, R8, R9 ;  /* 0x0000000908097221 */ /* 0x000fc80000000000 */
[----:B------:R-:W-:-:S04]  /*0af0*/  FADD R10, R9, R10 ;  /* 0x0000000a090a7221 */ /* 0x000fc80000000000 */
[----:B------:R-:W-:-:S07]  /*0b00*/  FADD R19, R10, R11 ;  /* 0x0000000b0a137221 */ /* 0x000fce0000000000 */
.L_x_53:
[----:B------:R-:W-:Y:S05]  /*0b10*/  @!P2 BRA `(.L_x_52) ;  /* 0x000000000050a947 */ /* 0x000fea0003800000 */
[----:B------:R-:W-:Y:S02]  /*0b20*/  ISETP.GE.U32.AND P1, PT, R13, 0x4, PT ;  /* 0x000000040d00780c */ /* 0x000fe40003f26070 */
[----:B------:R-:W-:-:S04]  /*0b30*/  LOP3.LUT R0, R0, 0x3, RZ, 0xc0, !PT ;  /* 0x0000000300007812 */ /* 0x000fc800078ec0ff */
[----:B------:R-:W-:-:S07]  /*0b40*/  ISETP.NE.AND P2, PT, R0, RZ, PT ;  /* 0x000000ff0000720c */ /* 0x000fce0003f45270 */
[----:B------:R-:W-:Y:S06]  /*0b50*/  @!P1 BRA `(.L_x_54) ;  /* 0x00000000001c9947 */ /* 0x000fec0003800000 */
[C---:B------:R-:W-:Y:S01]  /*0b60*/  LEA R4, R3.reuse, UR5, 0x2 ;  /* 0x0000000503047c11 */ /* 0x040fe2000f8e10ff */
[----:B------:R-:W-:-:S05]  /*0b70*/  VIADD R3, R3, 0x4 ;  /* 0x0000000403037836 */ /* 0x000fca0000000000 */
[----:B------:R-:W3:Y:S02]  /*0b80*/  LDS.128 R4, [R4] ;  /* 0x0000000004047984 */ /* 0x000ee40000000c00 */
[----:B---3--:R-:W-:-:S04]  /*0b90*/  FADD R8, R19, R4 ;  /* 0x0000000413087221 */ /* 0x008fc80000000000 */
[----:B------:R-:W-:-:S04]  /*0ba0*/  FADD R5, R8, R5 ;  /* 0x0000000508057221 */ /* 0x000fc80000000000 */
[----:B------:R-:W-:-:S04]  /*0bb0*/  FADD R6, R5, R6 ;  /* 0x0000000605067221 */ /* 0x000fc80000000000 */
[----:B------:R-:W-:-:S07]  /*0bc0*/  FADD R19, R6, R7 ;  /* 0x0000000706137221 */ /* 0x000fce0000000000 */
.L_x_54:
[----:B------:R-:W-:Y:S05]  /*0bd0*/  @!P2 BRA `(.L_x_52) ;  /* 0x000000000020a947 */ /* 0x000fea0003800000 */
[----:B------:R-:W-:Y:S01]  /*0be0*/  LEA R3, R3, UR5, 0x2 ;  /* 0x0000000503037c11 */ /* 0x000fe2000f8e10ff */
[----:B------:R-:W-:-:S07]  /*0bf0*/  IMAD.MOV R0, RZ, RZ, -R0 ;  /* 0x000000ffff007224 */ /* 0x000fce00078e0a00 */
.L_x_55:
[----:B------:R3:W4:Y:S01]  /*0c00*/  LDS R4, [R3] ;  /* 0x0000000003047984 */ /* 0x0007220000000800 */
[----:B------:R-:W-:-:S05]  /*0c10*/  VIADD R0, R0, 0x1 ;  /* 0x0000000100007836 */ /* 0x000fca0000000000 */
[----:B------:R-:W-:Y:S01]  /*0c20*/  ISETP.NE.AND P1, PT, R0, RZ, PT ;  /* 0x000000ff0000720c */ /* 0x000fe20003f25270 */
[----:B---3--:R-:W-:Y:S02]  /*0c30*/  VIADD R3, R3, 0x4 ;  /* 0x0000000403037836 */ /* 0x008fe40000000000 */
[----:B----4-:R-:W-:-:S10]  /*0c40*/  FADD R19, R4, R19 ;  /* 0x0000001304137221 */ /* 0x010fd40000000000 */
[----:B------:R-:W-:Y:S05]  /*0c50*/  @P1 BRA `(.L_x_55) ;  /* 0xfffffffc00e81947 */ /* 0x000fea000383ffff */
.L_x_52:
[----:B------:R4:W-:Y:S02]  /*0c60*/  STS [UR5+0x84], R19 ;  /* 0x00008413ff007988 */ /* 0x0009e40008000805 */
.L_x_49:
[----:B------:R-:W-:Y:S05]  /*0c70*/  BSYNC.RECONVERGENT B0 ;  /* 0x0000000000007941 */ /* 0x000fea0003800200 */
.L_x_48:
[----:B------:R-:W-:Y:S06]  /*0c80*/  BAR.SYNC.DEFER_BLOCKING 0x0 ;  /* 0x0000000000007b1d */ /* 0x000fec0000010000 */
[----:B------:R-:W-:Y:S05]  /*0c90*/  @P0 EXIT ;  /* 0x000000000000094d */ /* 0x000fea0003800000 */
[----:B---3--:R-:W3:Y:S01]  /*0ca0*/  LDS R3, [UR5+0x84] ;  /* 0x00008405ff037984 */ /* 0x008ee20008000800 */
[----:B------:R-:W-:Y:S03]  /*0cb0*/  BSSY.RECONVERGENT B0, `(.L_x_56) ;  /* 0x000000d000007945 */ /* 0x000fe60003800200 */
[----:B0-----:R-:W0:Y:S01]  /*0cc0*/  LDS R2, [R2] ;  /* 0x0000000002027984 */ /* 0x001e220000000800 */
[----:B---3--:R-:W3:Y:S08]  /*0cd0*/  MUFU.RCP R0, R3 ;  /* 0x0000000300007308 */ /* 0x008ef00000001000 */
[----:B0-----:R-:W0:Y:S01]  /*0ce0*/  FCHK P0, R2, R3 ;  /* 0x0000000302007302 */ /* 0x001e220000000000 */
[----:B---3--:R-:W-:-:S04]  /*0cf0*/  FFMA R5, -R3, R0, 1 ;  /* 0x3f80000003057423 */ /* 0x008fc80000000100 */
[----:B------:R-:W-:-:S04]  /*0d00*/  FFMA R5, R0, R5, R0 ;  /* 0x0000000500057223 */ /* 0x000fc80000000000 */
[----:B------:R-:W-:-:S04]  /*0d10*/  FFMA R0, R2, R5, RZ ;  /* 0x0000000502007223 */ /* 0x000fc800000000ff */
[----:B------:R-:W-:-:S04]  /*0d20*/  FFMA R4, -R3, R0, R2 ;  /* 0x0000000003047223 */ /* 0x000fc80000000102 */
[----:B------:R-:W-:Y:S01]  /*0d30*/  FFMA R5, R5, R4, R0 ;  /* 0x0000000405057223 */ /* 0x000fe20000000000 */
[----:B0-----:R-:W-:Y:S06]  /*0d40*/  @!P0 BRA `(.L_x_57) ;  /* 0x00000000000c8947 */ /* 0x001fec0003800000 */
[----:B------:R-:W-:-:S07]  /*0d50*/  MOV R4, 0xd70 ;  /* 0x00000d7000047802 */ /* 0x000fce0000000f00 */
[----:B-12-4-:R-:W-:Y:S05]  /*0d60*/  CALL.REL.NOINC `($__internal_1_$__cuda_sm3x_div_rn_noftz_f32_slowpath) ;  /* 0x0000000000107944 */ /* 0x016fea0003c00000 */
[----:B------:R-:W-:-:S07]  /*0d70*/  IMAD.MOV.U32 R5, RZ, RZ, R0 ;  /* 0x000000ffff057224 */ /* 0x000fce00078e0000 */
.L_x_57:
[----:B------:R-:W-:Y:S05]  /*0d80*/  BSYNC.RECONVERGENT B0 ;  /* 0x0000000000007941 */ /* 0x000fea0003800200 */
.L_x_56:
[----:B------:R-:W-:Y:S01]  /*0d90*/  STG.E desc[UR8][R20.64], R5 ;  /* 0x0000000514007986 */ /* 0x000fe2000c101908 */
[----:B------:R-:W-:Y:S05]  /*0da0*/  EXIT ;  /* 0x000000000000794d */ /* 0x000fea0003800000 */
        .weak           $__internal_1_$__cuda_sm3x_div_rn_noftz_f32_slowpath
        .type           $__internal_1_$__cuda_sm3x_div_rn_noftz_f32_slowpath,@function
        .size           $__internal_1_$__cuda_sm3x_div_rn_noftz_f32_slowpath,(.L_x_71 - $__internal_1_$__cuda_sm3x_div_rn_noftz_f32_slowpath)
$__internal_1_$__cuda_sm3x_div_rn_noftz_f32_slowpath:
[--C-:B------:R-:W-:Y:S01]  /*0db0*/  SHF.R.U32.HI R5, RZ, 0x17, R3.reuse ;  /* 0x00000017ff057819 */ /* 0x100fe20000011603 */
[----:B------:R-:W-:Y:S01]  /*0dc0*/  BSSY.RECONVERGENT B1, `(.L_x_58) ;  /* 0x0000064000017945 */ /* 0x000fe20003800200 */
[--C-:B------:R-:W-:Y:S01]  /*0dd0*/  SHF.R.U32.HI R0, RZ, 0x17, R2.reuse ;  /* 0x00000017ff007819 */ /* 0x100fe20000011602 */
[----:B------:R-:W-:Y:S01]  /*0de0*/  IMAD.MOV.U32 R6, RZ, RZ, R2 ;  /* 0x000000ffff067224 */ /* 0x000fe200078e0002 */
[----:B------:R-:W-:Y:S01]  /*0df0*/  LOP3.LUT R5, R5, 0xff, RZ, 0xc0, !PT ;  /* 0x000000ff05057812 */ /* 0x000fe200078ec0ff */
[----:B------:R-:W-:Y:S01]  /*0e00*/  IMAD.MOV.U32 R7, RZ, RZ, R3 ;  /* 0x000000ffff077224 */ /* 0x000fe200078e0003 */
[----:B------:R-:W-:-:S03]  /*0e10*/  LOP3.LUT R0, R0, 0xff, RZ, 0xc0, !PT ;  /* 0x000000ff00007812 */ /* 0x000fc600078ec0ff */
[----:B------:R-:W-:Y:S02]  /*0e20*/  VIADD R10, R5, 0xffffffff ;  /* 0xffffffff050a7836 */ /* 0x000fe40000000000 */
[----:B------:R-:W-:-:S03]  /*0e30*/  VIADD R9, R0, 0xffffffff ;  /* 0xffffffff00097836 */ /* 0x000fc60000000000 */
[----:B------:R-:W-:-:S04]  /*0e40*/  ISETP.GT.U32.AND P0, PT, R10, 0xfd, PT ;  /* 0x000000fd0a00780c */ /* 0x000fc80003f04070 */
[----:B------:R-:W-:-:S13]  /*0e50*/  ISETP.GT.U32.OR P0, PT, R9, 0xfd, P0 ;  /* 0x000000fd0900780c */ /* 0x000fda0000704470 */
[----:B------:R-:W-:Y:S01]  /*0e60*/  @!P0 IMAD.MOV.U32 R8, RZ, RZ, RZ ;  /* 0x000000ffff088224 */ /* 0x000fe200078e00ff */
[----:B------:R-:W-:Y:S06]  /*0e70*/  @!P0 BRA `(.L_x_59) ;  /* 0x00000000005c8947 */ /* 0x000fec0003800000 */
[----:B------:R-:W-:Y:S02]  /*0e80*/  FSETP.GTU.FTZ.AND P0, PT, |R2|, +INF , PT ;  /* 0x7f8000000200780b */ /* 0x000fe40003f1c200 */
[----:B------:R-:W-:-:S04]  /*0e90*/  FSETP.GTU.FTZ.AND P1, PT, |R3|, +INF , PT ;  /* 0x7f8000000300780b */ /* 0x000fc80003f3c200 */
        /* <DEDUP_REMOVED lines=16> */
[----:B------:R-:W-:Y:S02]  /*0fa0*/  @P0 IMAD.MOV.U32 R8, RZ, RZ, RZ ;  /* 0x000000ffff080224 */ /* 0x000fe400078e00ff */
[----:B------:R-:W-:Y:S01]  /*0fb0*/  @!P0 FFMA R6, R2, 1.84467440737095516160e+19, RZ ;  /* 0x5f80000002068823 */ /* 0x000fe200000000ff */
[----:B------:R-:W-:Y:S02]  /*0fc0*/  @!P0 IMAD.MOV.U32 R8, RZ, RZ, -0x40 ;  /* 0xffffffc0ff088424 */ /* 0x000fe400078e00ff */
[----:B------:R-:W-:Y:S02]  /*0fd0*/  @!P1 FFMA R7, R3, 1.84467440737095516160e+19, RZ ;  /* 0x5f80000003079823 */ /* 0x000fe400000000ff */
[----:B------:R-:W-:-:S07]  /*0fe0*/  @!P1 VIADD R8, R8, 0x40 ;  /* 0x0000004008089836 */ /* 0x000fce0000000000 */
.L_x_59:
[----:B------:R-:W-:Y:S01]  /*0ff0*/  LEA R2, R5, 0xc0800000, 0x17 ;  /* 0xc080000005027811 */ /* 0x000fe200078eb8ff */
[----:B------:R-:W-:Y:S04]  /*1000*/  BSSY.RECONVERGENT B2, `(.L_x_64) ;  /* 0x0000036000027945 */ /* 0x000fe80003800200 */
[----:B------:R-:W-:Y:S02]  /*1010*/  IMAD.IADD R7, R7, 0x1, -R2 ;  /* 0x0000000107077824 */ /* 0x000fe400078e0a02 */
[----:B------:R-:W-:Y:S02]  /*1020*/  VIADD R2, R0, 0xffffff81 ;  /* 0xffffff8100027836 */ /* 0x000fe40000000000 */
[----:B------:R-:W0:Y:S01]  /*1030*/  MUFU.RCP R3, R7 ;  /* 0x0000000700037308 */ /* 0x000e220000001000 */
[----:B------:R-:W-:Y:S01]  /*1040*/  FADD.FTZ R9, -R7, -RZ ;  /* 0x800000ff07097221 */ /* 0x000fe20000010100 */
[C---:B------:R-:W-:Y:S01]  /*1050*/  IMAD R0, R2.reuse, -0x800000, R6 ;  /* 0xff80000002007824 */ /* 0x040fe200078e0206 */
[----:B------:R-:W-:-:S05]  /*1060*/  IADD3 R5, PT, PT, R2, 0x7f, -R5 ;  /* 0x0000007f02057810 */ /* 0x000fca0007ffe805 */
[----:B------:R-:W-:Y:S02]  /*1070*/  IMAD.IADD R5, R5, 0x1, R8 ;  /* 0x0000000105057824 */ /* 0x000fe400078e0208 */
        /* <DEDUP_REMOVED lines=8> */
[----:B------:R-:W-:-:S05]  /*1100*/  LOP3.LUT R2, R2, 0xff, RZ, 0xc0, !PT ;  /* 0x000000ff02027812 */ /* 0x000fca00078ec0ff */
[----:B------:R-:W-:-:S04]  /*1110*/  IMAD.IADD R7, R2, 0x1, R5 ;  /* 0x0000000102077824 */ /* 0x000fc800078e0205 */
[----:B------:R-:W-:-:S05]  /*1120*/  VIADD R2, R7, 0xffffffff ;  /* 0xffffffff07027836 */ /* 0x000fca0000000000 */
        /* <DEDUP_REMOVED lines=9> */
[-CC-:B------:R-:W-:Y:S01]  /*11c0*/  FFMA.RZ R2, R10, R6.reuse, R3.reuse ;  /* 0x000000060a027223 */ /* 0x180fe2000000c003 */
[C---:B------:R-:W-:Y:S02]  /*11d0*/  ISETP.NE.AND P2, PT, R7.reuse, RZ, PT ;  /* 0x000000ff0700720c */ /* 0x040fe40003f45270 */
[C---:B------:R-:W-:Y:S02]  /*11e0*/  ISETP.NE.AND P1, PT, R7.reuse, RZ, PT ;  /* 0x000000ff0700720c */ /* 0x040fe40003f25270 */
[----:B------:R-:W-:Y:S01]  /*11f0*/  LOP3.LUT R5, R2, 0x7fffff, RZ, 0xc0, !PT ;  /* 0x007fffff02057812 */ /* 0x000fe200078ec0ff */
[CCC-:B------:R-:W-:Y:S01]  /*1200*/  FFMA.RP R2, R10.reuse, R6.reuse, R3.reuse ;  /* 0x000000060a027223 */ /* 0x1c0fe20000008003 */
[----:B------:R-:W-:Y:S01]  /*1210*/  FFMA.RM R3, R10, R6, R3 ;  /* 0x000000060a037223 */ /* 0x000fe20000004003 */
[----:B------:R-:W-:Y:S01]  /*1220*/  VIADD R6, R7, 0x20 ;  /* 0x0000002007067836 */ /* 0x000fe20000000000 */
[----:B------:R-:W-:Y:S01]  /*1230*/  LOP3.LUT R5, R5, 0x800000, RZ, 0xfc, !PT ;  /* 0x0080000005057812 */ /* 0x000fe200078efcff */
[----:B------:R-:W-:-:S02]  /*1240*/  IMAD.MOV R7, RZ, RZ, -R7 ;  /* 0x000000ffff077224 */ /* 0x000fc400078e0a07 */
[----:B------:R-:W-:Y:S02]  /*1250*/  FSETP.NEU.FTZ.AND P0, PT, R2, R3, PT ;  /* 0x000000030200720b */ /* 0x000fe40003f1d000 */
[----:B------:R-:W-:Y:S02]  /*1260*/  SHF.L.U32 R6, R5, R6, RZ ;  /* 0x0000000605067219 */ /* 0x000fe400000006ff */
[----:B------:R-:W-:Y:S02]  /*1270*/  SEL R2, R7, RZ, P2 ;  /* 0x000000ff07027207 */ /* 0x000fe40001000000 */
[----:B------:R-:W-:Y:S02]  /*1280*/  ISETP.NE.AND P1, PT, R6, RZ, P1 ;  /* 0x000000ff0600720c */ /* 0x000fe40000f25270 */
[----:B------:R-:W-:Y:S02]  /*1290*/  SHF.R.U32.HI R2, RZ, R2, R5 ;  /* 0x00000002ff027219 */ /* 0x000fe40000011605 */
[----:B------:R-:W-:-:S02]  /*12a0*/  PLOP3.LUT P0, PT, P0, P1, PT, 0xf8, 0x8f ;  /* 0x00000000008f781c */ /* 0x000fc40000703f70 */
[----:B------:R-:W-:Y:S02]  /*12b0*/  SHF.R.U32.HI R6, RZ, 0x1, R2 ;  /* 0x00000001ff067819 */ /* 0x000fe40000011602 */
[----:B------:R-:W-:-:S04]  /*12c0*/  SEL R3, RZ, 0x1, !P0 ;  /* 0x00000001ff037807 */ /* 0x000fc80004000000 */
[----:B------:R-:W-:-:S04]  /*12d0*/  LOP3.LUT R3, R3, 0x1, R6, 0xf8, !PT ;  /* 0x0000000103037812 */ /* 0x000fc800078ef806 */
[----:B------:R-:W-:-:S05]  /*12e0*/  LOP3.LUT R3, R3, R2, RZ, 0xc0, !PT ;  /* 0x0000000203037212 */ /* 0x000fca00078ec0ff */
[----:B------:R-:W-:-:S05]  /*12f0*/  IMAD.IADD R3, R6, 0x1, R3 ;  /* 0x0000000106037824 */ /* 0x000fca00078e0203 */
[----:B------:R-:W-:Y:S01]  /*1300*/  LOP3.LUT R0, R3, R0, RZ, 0xfc, !PT ;  /* 0x0000000003007212 */ /* 0x000fe200078efcff */
[----:B------:R-:W-:Y:S06]  /*1310*/  BRA `(.L_x_67) ;  /* 0x0000000000107947 */ /* 0x000fec0003800000 */
.L_x_66:
[----:B------:R-:W-:-:S04]  /*1320*/  LOP3.LUT R0, R0, 0x80000000, RZ, 0xc0, !PT ;  /* 0x8000000000007812 */ /* 0x000fc800078ec0ff */
[----:B------:R-:W-:Y:S01]  /*1330*/  LOP3.LUT R0, R0, 0x7f800000, RZ, 0xfc, !PT ;  /* 0x7f80000000007812 */ /* 0x000fe200078efcff */
[----:B------:R-:W-:Y:S06]  /*1340*/  BRA `(.L_x_67) ;  /* 0x0000000000047947 */ /* 0x000fec0003800000 */
.L_x_65:
[----:B------:R-:W-:-:S07]  /*1350*/  IMAD R0, R5, 0x800000, R0 ;  /* 0x0080000005007824 */ /* 0x000fce00078e0200 */
.L_x_67:
[----:B------:R-:W-:Y:S05]  /*1360*/  BSYNC.RECONVERGENT B2 ;  /* 0x0000000000027941 */ /* 0x000fea0003800200 */
.L_x_64:
[----:B------:R-:W-:Y:S05]  /*1370*/  BRA `(.L_x_68) ;  /* 0x0000000000207947 */ /* 0x000fea0003800000 */
.L_x_63:
[----:B------:R-:W-:-:S04]  /*1380*/  LOP3.LUT R0, R7, 0x80000000, R6, 0x48, !PT ;  /* 0x8000000007007812 */ /* 0x000fc800078e4806 */
[----:B------:R-:W-:Y:S01]  /*1390*/  LOP3.LUT R0, R0, 0x7f800000, RZ, 0xfc, !PT ;  /* 0x7f80000000007812 */ /* 0x000fe200078efcff */
[----:B------:R-:W-:Y:S06]  /*13a0*/  BRA `(.L_x_68) ;  /* 0x0000000000147947 */ /* 0x000fec0003800000 */
.L_x_62:
[----:B------:R-:W-:Y:S01]  /*13b0*/  LOP3.LUT R0, R7, 0x80000000, R6, 0x48, !PT ;  /* 0x8000000007007812 */ /* 0x000fe200078e4806 */
[----:B------:R-:W-:Y:S06]  /*13c0*/  BRA `(.L_x_68) ;  /* 0x00000000000c7947 */ /* 0x000fec0003800000 */
.L_x_61:
[----:B------:R-:W0:Y:S01]  /*13d0*/  MUFU.RSQ R0, -QNAN ;  /* 0xffc0000000007908 */ /* 0x000e220000001400 */
[----:B------:R-:W-:Y:S05]  /*13e0*/  BRA `(.L_x_68) ;  /* 0x0000000000047947 */ /* 0x000fea0003800000 */
.L_x_60:
[----:B------:R-:W-:-:S07]  /*13f0*/  FADD.FTZ R0, R2, R3 ;  /* 0x0000000302007221 */ /* 0x000fce0000010000 */
.L_x_68:
[----:B------:R-:W-:Y:S05]  /*1400*/  BSYNC.RECONVERGENT B1 ;  /* 0x0000000000017941 */ /* 0x000fea0003800200 */
.L_x_58:
[----:B------:R-:W-:-:S04]  /*1410*/  IMAD.MOV.U32 R5, RZ, RZ, 0x0 ;  /* 0x00000000ff057424 */ /* 0x000fc800078e00ff */
[----:B0-----:R-:W-:Y:S05]  /*1420*/  RET.REL.NODEC R4 `(_Z23batchSoftmaxSmallKernelPfii) ;  /* 0xffffffe804f47950 */ /* 0x001fea0003c3ffff */
.L_x_69:
        /* <DEDUP_REMOVED lines=13> */
.L_x_71:


//--------------------- .nv.shared.reserved.0     --------------------------
	.section	.nv.shared.reserved.0,"aw",@nobits
	.weak		__nv_reservedSMEM_offset_0_alias
	.size		__nv_reservedSMEM_offset_0_alias, 0, 64
	.other		__nv_reservedSMEM_offset_0_alias,@"STO_CUDA_RESERVED_SHARED STV_DEFAULT"
__nv_reservedSMEM_offset_0_alias:
	.zero		0
	.zero		64


//--------------------- .nv.shared._Z26calculateBatchLossAccuracyPfS_S_Pii --------------------------
	.section	.nv.shared._Z26calculateBatchLossAccuracyPfS_S_Pii,"aw",@nobits
	.sectionflags	@""
	.align	4
.nv.shared._Z26calculateBatchLossAccuracyPfS_S_Pii:
	.zero		3072


//--------------------- .nv.shared._Z23batchSoftmaxSmallKernelPfii --------------------------
	.section	.nv.shared._Z23batchSoftmaxSmallKernelPfii,"aw",@nobits
	.sectionflags	@""
	.align	4
.nv.shared._Z23batchSoftmaxSmallKernelPfii:
	.zero		1160


//--------------------- .nv.constant0._Z23addBiasWithOptionalReLUPfS_iib --------------------------
	.section	.nv.constant0._Z23addBiasWithOptionalReLUPfS_iib,"a",@progbits
	.sectionflags	@""
	.align	4
.nv.constant0._Z23addBiasWithOptionalReLUPfS_iib:
	.zero		921


//--------------------- .nv.constant0._Z16computeBiasGradsPfS_ii --------------------------
	.section	.nv.constant0._Z16computeBiasGradsPfS_ii,"a",@progbits
	.sectionflags	@""
	.align	4
.nv.constant0._Z16computeBiasGradsPfS_ii:
	.zero		920


//--------------------- .nv.constant0._Z19applyReLUDerivativePfS_i --------------------------
	.section	.nv.constant0._Z19applyReLUDerivativePfS_i,"a",@progbits
	.sectionflags	@""
	.align	4
.nv.constant0._Z19applyReLUDerivativePfS_i:
	.zero		916


//--------------------- .nv.constant0._Z26calculateBatchLossAccuracyPfS_S_Pii --------------------------
	.section	.nv.constant0._Z26calculateBatchLossAccuracyPfS_S_Pii,"a",@progbits
	.sectionflags	@""
	.align	4
.nv.constant0._Z26calculateBatchLossAccuracyPfS_S_Pii:
	.zero		932


//--------------------- .nv.constant0._Z23batchSoftmaxSmallKernelPfii --------------------------
	.section	.nv.constant0._Z23batchSoftmaxSmallKernelPfii,"a",@progbits
	.sectionflags	@""
	.align	4
.nv.constant0._Z23batchSoftmaxSmallKernelPfii:
	.zero		912


//--------------------- SYMBOLS --------------------------

	.type		.nv.reservedSmem.offset0,@object
	.size		.nv.reservedSmem.offset0,0x4
	.type		.nv.reservedSmem.cap,@object
	.size		.nv.reservedSmem.cap,0x4
